// auto-generated by cutlass_sweep.gemm — config: {"arch": "sm_90", "cluster_m": 2, "cluster_n": 1, "dtype": "bf16", "dtype_b": "bf16", "layout": "nt", "stages": 0, "tile_k": 16, "tile_m": 256, "tile_n": 512}
#include "cutlass/cutlass.h"
#include "cutlass/gemm/collective/collective_builder.hpp"
#include "cutlass/gemm/device/gemm_universal_adapter.h"
#include "cutlass/gemm/kernel/gemm_universal.hpp"
#include "cutlass/epilogue/collective/collective_builder.hpp"

using ElemA = cutlass::bfloat16_t;
using ElemB = cutlass::bfloat16_t;
using ElemCD = cutlass::bfloat16_t;
using Acc  = float;
using TileShape    = cute::Shape<cute::_256, cute::_512, cute::_16>;
using ClusterShape = cute::Shape<cute::_2, cute::_1, cute::_1>;

using CollectiveEpilogue = typename cutlass::epilogue::collective::CollectiveBuilder<
    cutlass::arch::Sm90, cutlass::arch::OpClassTensorOp,
    TileShape, ClusterShape,
    cutlass::epilogue::collective::EpilogueTileAuto,
    Acc, Acc,
    ElemCD, cutlass::layout::RowMajor, 128 / cutlass::sizeof_bits<ElemCD>::value,
    ElemCD, cutlass::layout::RowMajor, 128 / cutlass::sizeof_bits<ElemCD>::value,
    cutlass::epilogue::collective::EpilogueScheduleAuto
  >::CollectiveOp;

using CollectiveMainloop = typename cutlass::gemm::collective::CollectiveBuilder<
    cutlass::arch::Sm90, cutlass::arch::OpClassTensorOp,
    ElemA, cutlass::layout::RowMajor, 128 / cutlass::sizeof_bits<ElemA>::value,
    ElemB, cutlass::layout::ColumnMajor, 128 / cutlass::sizeof_bits<ElemB>::value,
    Acc,
    TileShape, ClusterShape,
    cutlass::gemm::collective::StageCountAutoCarveout<static_cast<int>(sizeof(typename CollectiveEpilogue::SharedStorage))>,
    cutlass::gemm::collective::KernelScheduleAuto
  >::CollectiveOp;

using GemmKernel = cutlass::gemm::kernel::GemmUniversal<
    cute::Shape<int,int,int,int>,
    CollectiveMainloop,
    CollectiveEpilogue
>;
using Gemm = cutlass::gemm::device::GemmUniversalAdapter<GemmKernel>;

// Force the device kernel symbol into the cubin without needing a host main.
auto* _anchor = &cutlass::device_kernel<GemmKernel>;


// ===== COMPILED SASS (sm_90a) =====

	.target	sm_90a

	.elftype	@"ET_EXEC"


//--------------------- .note.nv.tkinfo           --------------------------
	.section	.note.nv.tkinfo,"",@"SHT_NOTE"
	.sectionflags	@"SHF_NOTE_NV_TKINFO"
	.tkinfo
        /*0018*/ 	.word	0x00000002
        /*0030*/ 	.string	""
        /*0030*/ 	.string	"ptxas"
        /*0030*/ 	.string	"Cuda compilation tools, release 13.0, V13.0.88"
        /*0030*/ 	.string	"Build cuda_13.0.r13.0/compiler.36424714_0"
        /*0030*/ 	.string	"-arch sm_90a -m 64 "



//--------------------- .note.nv.cuinfo           --------------------------
	.section	.note.nv.cuinfo,"",@"SHT_NOTE"
	.sectionflags	@"SHF_NOTE_NV_CUINFO"
        /*0018*/ 	.short	0x0002
        /*001a*/ 	.short	0x005a
        /*001c*/ 	.short	0x0082
	.zero		2


//--------------------- .nv.info                  --------------------------
	.section	.nv.info,"",@"SHT_CUDA_INFO"
	.align	4


	//----- nvinfo : EIATTR_REGCOUNT
	.align		4
        /*0000*/ 	.byte	0x04, 0x2f
        /*0002*/ 	.short	(.L_15 - .L_14)
	.align		4
.L_14:
        /*0004*/ 	.word	index@(_ZN7cutlass13device_kernelINS_4gemm6kernel13GemmUniversalIN4cute5tupleIJiiiiEEENS1_10collective13CollectiveMmaINS1_34MainloopSm90TmaGmmaWarpSpecializedILi9ENS5_IJNS4_1CILi2EEENSA_ILi1EEESC_EEENS1_35KernelTmaWarpSpecializedCooperativeEEENS5_IJNSA_ILi256EEENSA_ILi512EEENSA_ILi16EEEEEENS_10bfloat16_tENS5_IJlSC_lEEESK_SL_NS4_8TiledMMAINS4_8MMA_AtomIJNS4_4SM904GMMA28MMA_64x256x16_F32BF16BF16_SSILNSP_5MajorE0ELSR_0ELNSP_7ScaleInE1ELSS_1EEEEEENS4_6LayoutISD_NS5_IJSC_NSA_ILi0EEESW_EEEEENS5_IJNS4_10UnderscoreESZ_SZ_EEEEENS4_13SM90_TMA_LOADENS4_14ComposedLayoutINS4_7SwizzleILi1ELi4ELi3EEENS4_18smem_ptr_flag_bitsILi16EEENSV_INS5_IJNSA_ILi8EEESI_EEENS5_IJSI_SC_EEEEEEEvNS4_8identityENS4_23SM90_TMA_LOAD_MULTICASTES1C_vS1D_EENS_8epilogue10collective6detail29Sm90TmaWarpSpecializedAdapterINS1H_15DefaultEpilogueISK_SL_SL_NS1G_6thread17LinearCombinationISK_Li1EffLNS1L_9ScaleType4KindE0ELNS_15FloatRoundStyleE2ESK_EENS1_15EpilogueDefaultEEEEEvvEEEEvNT_6ParamsE)
        /*0008*/ 	.word	0x000000a8


	//----- nvinfo : EIATTR_FRAME_SIZE
	.align		4
.L_15:
        /*000c*/ 	.byte	0x04, 0x11
        /*000e*/ 	.short	(.L_17 - .L_16)
	.align		4
.L_16:
        /*0010*/ 	.word	index@(_ZN7cutlass13device_kernelINS_4gemm6kernel13GemmUniversalIN4cute5tupleIJiiiiEEENS1_10collective13CollectiveMmaINS1_34MainloopSm90TmaGmmaWarpSpecializedILi9ENS5_IJNS4_1CILi2EEENSA_ILi1EEESC_EEENS1_35KernelTmaWarpSpecializedCooperativeEEENS5_IJNSA_ILi256EEENSA_ILi512EEENSA_ILi16EEEEEENS_10bfloat16_tENS5_IJlSC_lEEESK_SL_NS4_8TiledMMAINS4_8MMA_AtomIJNS4_4SM904GMMA28MMA_64x256x16_F32BF16BF16_SSILNSP_5MajorE0ELSR_0ELNSP_7ScaleInE1ELSS_1EEEEEENS4_6LayoutISD_NS5_IJSC_NSA_ILi0EEESW_EEEEENS5_IJNS4_10UnderscoreESZ_SZ_EEEEENS4_13SM90_TMA_LOADENS4_14ComposedLayoutINS4_7SwizzleILi1ELi4ELi3EEENS4_18smem_ptr_flag_bitsILi16EEENSV_INS5_IJNSA_ILi8EEESI_EEENS5_IJSI_SC_EEEEEEEvNS4_8identityENS4_23SM90_TMA_LOAD_MULTICASTES1C_vS1D_EENS_8epilogue10collective6detail29Sm90TmaWarpSpecializedAdapterINS1H_15DefaultEpilogueISK_SL_SL_NS1G_6thread17LinearCombinationISK_Li1EffLNS1L_9ScaleType4KindE0ELNS_15FloatRoundStyleE2ESK_EENS1_15EpilogueDefaultEEEEEvvEEEEvNT_6ParamsE)
        /*0014*/ 	.word	0x00000978


	//----- nvinfo : EIATTR_MIN_STACK_SIZE
	.align		4
.L_17:
        /*0018*/ 	.byte	0x04, 0x12
        /*001a*/ 	.short	(.L_19 - .L_18)
	.align		4
.L_18:
        /*001c*/ 	.word	index@(_ZN7cutlass13device_kernelINS_4gemm6kernel13GemmUniversalIN4cute5tupleIJiiiiEEENS1_10collective13CollectiveMmaINS1_34MainloopSm90TmaGmmaWarpSpecializedILi9ENS5_IJNS4_1CILi2EEENSA_ILi1EEESC_EEENS1_35KernelTmaWarpSpecializedCooperativeEEENS5_IJNSA_ILi256EEENSA_ILi512EEENSA_ILi16EEEEEENS_10bfloat16_tENS5_IJlSC_lEEESK_SL_NS4_8TiledMMAINS4_8MMA_AtomIJNS4_4SM904GMMA28MMA_64x256x16_F32BF16BF16_SSILNSP_5MajorE0ELSR_0ELNSP_7ScaleInE1ELSS_1EEEEEENS4_6LayoutISD_NS5_IJSC_NSA_ILi0EEESW_EEEEENS5_IJNS4_10UnderscoreESZ_SZ_EEEEENS4_13SM90_TMA_LOADENS4_14ComposedLayoutINS4_7SwizzleILi1ELi4ELi3EEENS4_18smem_ptr_flag_bitsILi16EEENSV_INS5_IJNSA_ILi8EEESI_EEENS5_IJSI_SC_EEEEEEEvNS4_8identityENS4_23SM90_TMA_LOAD_MULTICASTES1C_vS1D_EENS_8epilogue10collective6detail29Sm90TmaWarpSpecializedAdapterINS1H_15DefaultEpilogueISK_SL_SL_NS1G_6thread17LinearCombinationISK_Li1EffLNS1L_9ScaleType4KindE0ELNS_15FloatRoundStyleE2ESK_EENS1_15EpilogueDefaultEEEEEvvEEEEvNT_6ParamsE)
        /*0020*/ 	.word	0x00000978
.L_19:


//--------------------- .nv.compat                --------------------------
	.section	.nv.compat,"",@"SHT_CUDA_COMPAT_INFO"
	.align	4
        /*0000*/ 	.byte	0x02, 0x09, 0x01, 0x00, 0x02, 0x02, 0x04, 0x00, 0x02, 0x05, 0x05, 0x00, 0x03, 0x07, 0x01, 0x01
        /*0010*/ 	.byte	0x02, 0x03, 0x01, 0x00, 0x02, 0x06, 0x01, 0x00, 0x04, 0x0b, 0x08, 0x00, 0x00, 0x00, 0x00, 0x00
        /*0020*/ 	.byte	0x00, 0x00, 0x00, 0x00


//--------------------- .nv.info._ZN7cutlass13device_kernelINS_4gemm6kernel13GemmUniversalIN4cute5tupleIJiiiiEEENS1_10collective13CollectiveMmaINS1_34MainloopSm90TmaGmmaWarpSpecializedILi9ENS5_IJNS4_1CILi2EEENSA_ILi1EEESC_EEENS1_35KernelTmaWarpSpecializedCooperativeEEENS5_IJNSA_ILi256EEENSA_ILi512EEENSA_ILi16EEEEEENS_10bfloat16_tENS5_IJlSC_lEEESK_SL_NS4_8TiledMMAINS4_8MMA_AtomIJNS4_4SM904GMMA28MMA_64x256x16_F32BF16BF16_SSILNSP_5MajorE0ELSR_0ELNSP_7ScaleInE1ELSS_1EEEEEENS4_6LayoutISD_NS5_IJSC_NSA_ILi0EEESW_EEEEENS5_IJNS4_10UnderscoreESZ_SZ_EEEEENS4_13SM90_TMA_LOADENS4_14ComposedLayoutINS4_7SwizzleILi1ELi4ELi3EEENS4_18smem_ptr_flag_bitsILi16EEENSV_INS5_IJNSA_ILi8EEESI_EEENS5_IJSI_SC_EEEEEEEvNS4_8identityENS4_23SM90_TMA_LOAD_MULTICASTES1C_vS1D_EENS_8epilogue10collective6detail29Sm90TmaWarpSpecializedAdapterINS1H_15DefaultEpilogueISK_SL_SL_NS1G_6thread17LinearCombinationISK_Li1EffLNS1L_9ScaleType4KindE0ELNS_15FloatRoundStyleE2ESK_EENS1_15EpilogueDefaultEEEEEvvEEEEvNT_6ParamsE --------------------------
	.section	.nv.info._ZN7cutlass13device_kernelINS_4gemm6kernel13GemmUniversalIN4cute5tupleIJiiiiEEENS1_10collective13CollectiveMmaINS1_34MainloopSm90TmaGmmaWarpSpecializedILi9ENS5_IJNS4_1CILi2EEENSA_ILi1EEESC_EEENS1_35KernelTmaWarpSpecializedCooperativeEEENS5_IJNSA_ILi256EEENSA_ILi512EEENSA_ILi16EEEEEENS_10bfloat16_tENS5_IJlSC_lEEESK_SL_NS4_8TiledMMAINS4_8MMA_AtomIJNS4_4SM904GMMA28MMA_64x256x16_F32BF16BF16_SSILNSP_5MajorE0ELSR_0ELNSP_7ScaleInE1ELSS_1EEEEEENS4_6LayoutISD_NS5_IJSC_NSA_ILi0EEESW_EEEEENS5_IJNS4_10UnderscoreESZ_SZ_EEEEENS4_13SM90_TMA_LOADENS4_14ComposedLayoutINS4_7SwizzleILi1ELi4ELi3EEENS4_18smem_ptr_flag_bitsILi16EEENSV_INS5_IJNSA_ILi8EEESI_EEENS5_IJSI_SC_EEEEEEEvNS4_8identityENS4_23SM90_TMA_LOAD_MULTICASTES1C_vS1D_EENS_8epilogue10collective6detail29Sm90TmaWarpSpecializedAdapterINS1H_15DefaultEpilogueISK_SL_SL_NS1G_6thread17LinearCombinationISK_Li1EffLNS1L_9ScaleType4KindE0ELNS_15FloatRoundStyleE2ESK_EENS1_15EpilogueDefaultEEEEEvvEEEEvNT_6ParamsE,"",@"SHT_CUDA_INFO"
	.sectionflags	@""
	.align	4


	//----- nvinfo : EIATTR_CUDA_API_VERSION
	.align		4
        /*0000*/ 	.byte	0x04, 0x37
        /*0002*/ 	.short	(.L_21 - .L_20)
.L_20:
        /*0004*/ 	.word	0x00000082


	//----- nvinfo : EIATTR_KPARAM_INFO
	.align		4
.L_21:
        /*0008*/ 	.byte	0x04, 0x17
        /*000a*/ 	.short	(.L_23 - .L_22)
.L_22:
        /*000c*/ 	.word	0x00000000
        /*0010*/ 	.short	0x0000
        /*0012*/ 	.short	0x0070
        /*0014*/ 	.byte	0x00, 0xf0, 0x01, 0x10


	//----- nvinfo : EIATTR_SPARSE_MMA_MASK
	.align		4
.L_23:
        /*0018*/ 	.byte	0x03, 0x50
        /*001a*/ 	.short	0x0000


	//----- nvinfo : EIATTR_MAXREG_COUNT
	.align		4
        /*001c*/ 	.byte	0x03, 0x1b
        /*001e*/ 	.short	0x00a8


	//----- nvinfo : EIATTR_NUM_BARRIERS
	.align		4
        /*0020*/ 	.byte	0x02, 0x4c
        /*0022*/ 	.byte	0x01
	.zero		1


	//----- nvinfo : EIATTR_EXTERNS
	.align		4
        /*0024*/ 	.byte	0x04, 0x0f
        /*0026*/ 	.short	(.L_25 - .L_24)


	//   ....[0]....
	.align		4
.L_24:
        /*0028*/ 	.word	index@(__assertfail)


	//----- nvinfo : EIATTR_ANNOTATIONS
	.align		4
.L_25:
        /*002c*/ 	.byte	0x04, 0x55
        /*002e*/ 	.short	(.L_27 - .L_26)


	//   ....[0]....
.L_26:
        /*0030*/ 	.word	0x00000001
        /*0034*/ 	.byte	0xc0, 0x0a, 0x00, 0x00, 0x01, 0x00, 0x00, 0x00, 0xe0, 0x0a, 0x00, 0x00, 0x01, 0x00, 0x00, 0x00
        /* <DEDUP_REMOVED lines=809> */
        /*32d4*/ 	.byte	0x60, 0xa1, 0x02, 0x00, 0x01, 0x00, 0x00, 0x00, 0x80, 0xa1, 0x02, 0x00


	//----- nvinfo : EIATTR_MERCURY_ISA_VERSION
	.align		4
.L_27:
        /*32e0*/ 	.byte	0x03, 0x5f
        /*32e2*/ 	.short	0x0101


	//----- nvinfo : EIATTR_INT_WARP_WIDE_INSTR_OFFSETS
	.align		4
        /*32e4*/ 	.byte	0x04, 0x31
        /*32e6*/ 	.short	(.L_29 - .L_28)


	//   ....[0]....
.L_28:
        /*32e8*/ 	.word	0x00000650


	//   ....[1]....
        /*32ec*/ 	.word	0x00000660


	//   ....[2]....
        /*32f0*/ 	.word	0x000007d0


	//----- nvinfo : EIATTR_COOP_GROUP_MASK_REGIDS
	.align		4
.L_29:
        /*32f4*/ 	.byte	0x04, 0x29
        /*32f6*/ 	.short	(.L_31 - .L_30)


	//   ....[0]....
.L_30:
        /*32f8*/ 	.word	0xffffffff


	//   ....[1]....
        /*32fc*/ 	.word	0xffffffff


	//   ....[2]....
        /*3300*/ 	.word	0xffffffff


	//   ....[3]....
        /*3304*/ 	.word	0xffffffff


	//   ....[4]....
        /*3308*/ 	.word	0xffffffff


	//   ....[5]....
        /*330c*/ 	.word	0xffffffff


	//----- nvinfo : EIATTR_COOP_GROUP_INSTR_OFFSETS
	.align		4
.L_31:
        /*3310*/ 	.byte	0x04, 0x28
        /*3312*/ 	.short	(.L_33 - .L_32)


	//   ....[0]....
.L_32:
        /*3314*/ 	.word	0x00000070


	//   ....[1]....
        /*3318*/ 	.word	0x00000080


	//   ....[2]....
        /*331c*/ 	.word	0x000001a0


	//   ....[3]....
        /*3320*/ 	.word	0x000004a0


	//   ....[4]....
        /*3324*/ 	.word	0x00000910


	//   ....[5]....
        /*3328*/ 	.word	0x000014e0


	//----- nvinfo : EIATTR_REG_RECONFIG
	.align		4
.L_33:
        /*332c*/ 	.byte	0x01, 0x54
	.zero		2


	//----- nvinfo : EIATTR_SYSCALL_OFFSETS
	.align		4
        /*3330*/ 	.byte	0x04, 0x46
        /*3332*/ 	.short	(.L_35 - .L_34)


	//   ....[0]....
.L_34:
        /*3334*/ 	.word	0x00001690


	//----- nvinfo : EIATTR_MBARRIER_INSTR_OFFSETS
	.align		4
.L_35:
        /*3338*/ 	.byte	0x04, 0x39
        /*333a*/ 	.short	(.L_37 - .L_36)


	//   ....[0]....
.L_36:
        /*333c*/ 	.word	0x00000340
        /*3340*/ 	.word	0x000000ff
        /*3344*/ 	.word	0x00000000
        /*3348*/ 	.short	0x0100
        /*334a*/ 	.byte	0x08
	.zero		1


	//   ....[1]....
        /*334c*/ 	.word	0x00000350
        /*3350*/ 	.word	0x000000ff
        /*3354*/ 	.word	0x00000048
        /*3358*/ 	.short	0x0100
        /*335a*/ 	.byte	0x08
	.zero		1


	//   ....[2]....
        /*335c*/ 	.word	0x00000360
        /*3360*/ 	.word	0x000000ff
        /*3364*/ 	.word	0x00000008
        /*3368*/ 	.short	0x0100
        /*336a*/ 	.byte	0x08
	.zero		1


	//   ....[3]....
        /*336c*/ 	.word	0x00000370
        /*3370*/ 	.word	0x000000ff
        /*3374*/ 	.word	0x00000050
        /*3378*/ 	.short	0x0100
        /*337a*/ 	.byte	0x08
	.zero		1


	//   ....[4]....
        /*337c*/ 	.word	0x00000380
        /*3380*/ 	.word	0x000000ff
        /*3384*/ 	.word	0x00000010
        /*3388*/ 	.short	0x0100
        /*338a*/ 	.byte	0x08
	.zero		1


	//   ....[5]....
        /*338c*/ 	.word	0x00000390
        /*3390*/ 	.word	0x000000ff
        /*3394*/ 	.word	0x00000058
        /*3398*/ 	.short	0x0100
        /*339a*/ 	.byte	0x08
	.zero		1


	//   ....[6]....
        /*339c*/ 	.word	0x000003a0
        /*33a0*/ 	.word	0x000000ff
        /*33a4*/ 	.word	0x00000018
        /*33a8*/ 	.short	0x0100
        /*33aa*/ 	.byte	0x08
	.zero		1


	//   ....[7]....
        /*33ac*/ 	.word	0x000003b0
        /*33b0*/ 	.word	0x000000ff
        /*33b4*/ 	.word	0x00000060
        /*33b8*/ 	.short	0x0100
        /*33ba*/ 	.byte	0x08
	.zero		1


	//   ....[8]....
        /*33bc*/ 	.word	0x000003c0
        /*33c0*/ 	.word	0x000000ff
        /*33c4*/ 	.word	0x00000020
        /*33c8*/ 	.short	0x0100
        /*33ca*/ 	.byte	0x08
	.zero		1


	//   ....[9]....
        /*33cc*/ 	.word	0x000003d0
        /*33d0*/ 	.word	0x000000ff
        /*33d4*/ 	.word	0x00000068
        /*33d8*/ 	.short	0x0100
        /*33da*/ 	.byte	0x08
	.zero		1


	//   ....[10]....
        /*33dc*/ 	.word	0x000003e0
        /*33e0*/ 	.word	0x000000ff
        /*33e4*/ 	.word	0x00000028
        /*33e8*/ 	.short	0x0100
        /*33ea*/ 	.byte	0x08
	.zero		1


	//   ....[11]....
        /*33ec*/ 	.word	0x000003f0
        /*33f0*/ 	.word	0x000000ff
        /*33f4*/ 	.word	0x00000070
        /*33f8*/ 	.short	0x0100
        /*33fa*/ 	.byte	0x08
	.zero		1


	//   ....[12]....
        /*33fc*/ 	.word	0x00000400
        /*3400*/ 	.word	0x000000ff
        /*3404*/ 	.word	0x00000030
        /*3408*/ 	.short	0x0100
        /*340a*/ 	.byte	0x08
	.zero		1


	//   ....[13]....
        /*340c*/ 	.word	0x00000410
        /*3410*/ 	.word	0x000000ff
        /*3414*/ 	.word	0x00000078
        /*3418*/ 	.short	0x0100
        /*341a*/ 	.byte	0x08
	.zero		1


	//   ....[14]....
        /*341c*/ 	.word	0x00000420
        /*3420*/ 	.word	0x000000ff
        /*3424*/ 	.word	0x00000038
        /*3428*/ 	.short	0x0100
        /*342a*/ 	.byte	0x08
	.zero		1


	//   ....[15]....
        /*342c*/ 	.word	0x00000430
        /*3430*/ 	.word	0x000000ff
        /*3434*/ 	.word	0x00000080
        /*3438*/ 	.short	0x0100
        /*343a*/ 	.byte	0x08
	.zero		1


	//   ....[16]....
        /*343c*/ 	.word	0x00000440
        /*3440*/ 	.word	0x000000ff
        /*3444*/ 	.word	0x00000040
        /*3448*/ 	.short	0x0100
        /*344a*/ 	.byte	0x08
	.zero		1


	//   ....[17]....
        /*344c*/ 	.word	0x00000450
        /*3450*/ 	.word	0x000000ff
        /*3454*/ 	.word	0x00000088
        /*3458*/ 	.short	0x0100
        /*345a*/ 	.byte	0x08
	.zero		1


	//   ....[18]....
        /*345c*/ 	.word	0x00000840
        /*3460*/ 	.word	0x000000ff
        /*3464*/ 	.word	0x000000a0
        /*3468*/ 	.short	0x0100
        /*346a*/ 	.byte	0x06
	.zero		1


	//   ....[19]....
        /*346c*/ 	.word	0x00000870
        /*3470*/ 	.word	0x000000ff
        /*3474*/ 	.word	0x000000a8
        /*3478*/ 	.short	0x0100
        /*347a*/ 	.byte	0x06
	.zero		1


	//   ....[20]....
        /*347c*/ 	.word	0x00001730
        /*3480*/ 	.word	0x00000003
        /*3484*/ 	.word	0x00000000
        /*3488*/ 	.short	0x010a
        /*348a*/ 	.byte	0x3f
	.zero		1


	//   ....[21]....
        /*348c*/ 	.word	0x00001770
        /*3490*/ 	.word	0x00000003
        /*3494*/ 	.word	0x00000000
        /*3498*/ 	.short	0x010a
        /*349a*/ 	.byte	0x3f
	.zero		1


	//   ....[22]....
        /*349c*/ 	.word	0x00002970
        /*34a0*/ 	.word	0x000000ff
        /*34a4*/ 	.word	0x00000000
        /*34a8*/ 	.short	0x010a
        /*34aa*/ 	.byte	0x04
	.zero		1


	//   ....[23]....
        /*34ac*/ 	.word	0x000029b0
        /*34b0*/ 	.word	0x000000ff
        /*34b4*/ 	.word	0x00000000
        /*34b8*/ 	.short	0x010a
        /*34ba*/ 	.byte	0x04
	.zero		1


	//   ....[24]....
        /*34bc*/ 	.word	0x00005180
        /*34c0*/ 	.word	0x00000005
        /*34c4*/ 	.word	0x00000000
        /*34c8*/ 	.short	0x0101
        /*34ca*/ 	.byte	0x3f
	.zero		1


	//   ....[25]....
        /*34cc*/ 	.word	0x00005350
        /*34d0*/ 	.word	0x00000000
        /*34d4*/ 	.word	0x00000000
        /*34d8*/ 	.short	0x0101
        /*34da*/ 	.byte	0x3f
	.zero		1


	//   ....[26]....
        /*34dc*/ 	.word	0x00029cf0
        /*34e0*/ 	.word	0x0000000f
        /*34e4*/ 	.word	0x00000048
        /*34e8*/ 	.short	0x010a
        /*34ea*/ 	.byte	0x3f
	.zero		1


	//   ....[27]....
        /*34ec*/ 	.word	0x0002a080
        /*34f0*/ 	.word	0x00000002
        /*34f4*/ 	.word	0x000000a8
        /*34f8*/ 	.short	0x0101
        /*34fa*/ 	.byte	0x3f
	.zero		1


	//   ....[28]....
        /*34fc*/ 	.word	0x0002a890
        /*3500*/ 	.word	0x00000003
        /*3504*/ 	.word	0x00000000
        /*3508*/ 	.short	0x010a
        /*350a*/ 	.byte	0x3f
	.zero		1


	//   ....[29]....
        /*350c*/ 	.word	0x0002a920
        /*3510*/ 	.word	0x00000003
        /*3514*/ 	.word	0x00000000
        /*3518*/ 	.short	0x010a
        /*351a*/ 	.byte	0x3f
	.zero		1


	//   ....[30]....
        /*351c*/ 	.word	0x0002a9b0
        /*3520*/ 	.word	0x00000003
        /*3524*/ 	.word	0x00000000
        /*3528*/ 	.short	0x010a
        /*352a*/ 	.byte	0x3f
	.zero		1


	//   ....[31]....
        /*352c*/ 	.word	0x0002aa40
        /*3530*/ 	.word	0x00000003
        /*3534*/ 	.word	0x00000000
        /*3538*/ 	.short	0x010a
        /*353a*/ 	.byte	0x3f
	.zero		1


	//   ....[32]....
        /*353c*/ 	.word	0x0002aad0
        /*3540*/ 	.word	0x00000003
        /*3544*/ 	.word	0x00000000
        /*3548*/ 	.short	0x010a
        /*354a*/ 	.byte	0x3f
	.zero		1


	//   ....[33]....
        /*354c*/ 	.word	0x0002ab60
        /*3550*/ 	.word	0x00000003
        /*3554*/ 	.word	0x00000000
        /*3558*/ 	.short	0x010a
        /*355a*/ 	.byte	0x3f
	.zero		1


	//   ....[34]....
        /*355c*/ 	.word	0x0002abf0
        /*3560*/ 	.word	0x00000003
        /*3564*/ 	.word	0x00000000
        /*3568*/ 	.short	0x010a
        /*356a*/ 	.byte	0x3f
	.zero		1


	//   ....[35]....
        /*356c*/ 	.word	0x0002ac80
        /*3570*/ 	.word	0x00000003
        /*3574*/ 	.word	0x00000000
        /*3578*/ 	.short	0x010a
        /*357a*/ 	.byte	0x3f
	.zero		1


	//   ....[36]....
        /*357c*/ 	.word	0x0002ad10
        /*3580*/ 	.word	0x00000003
        /*3584*/ 	.word	0x00000000
        /*3588*/ 	.short	0x010a
        /*358a*/ 	.byte	0x3f
	.zero		1


	//   ....[37]....
        /*358c*/ 	.word	0x0002ad70
        /*3590*/ 	.word	0x00000003
        /*3594*/ 	.word	0x00000000
        /*3598*/ 	.short	0x010a
        /*359a*/ 	.byte	0x3f
	.zero		1


	//   ....[38]....
        /*359c*/ 	.word	0x0002add0
        /*35a0*/ 	.word	0x00000007
        /*35a4*/ 	.word	0x00000000
        /*35a8*/ 	.short	0x010a
        /*35aa*/ 	.byte	0x3f
	.zero		1


	//   ....[39]....
        /*35ac*/ 	.word	0x0002aea0
        /*35b0*/ 	.word	0x0000000f
        /*35b4*/ 	.word	0x00000048
        /*35b8*/ 	.short	0x010a
        /*35ba*/ 	.byte	0x3f
	.zero		1


	//   ....[40]....
        /*35bc*/ 	.word	0x0002af70
        /*35c0*/ 	.word	0x00000003
        /*35c4*/ 	.word	0x00000000
        /*35c8*/ 	.short	0x010a
        /*35ca*/ 	.byte	0x3f
	.zero		1


	//   ....[41]....
        /*35cc*/ 	.word	0x0002afc0
        /*35d0*/ 	.word	0x00000003
        /*35d4*/ 	.word	0x00000000
        /*35d8*/ 	.short	0x010a
        /*35da*/ 	.byte	0x3f
	.zero		1


	//   ....[42]....
        /*35dc*/ 	.word	0x0002b010
        /*35e0*/ 	.word	0x00000003
        /*35e4*/ 	.word	0x00000000
        /*35e8*/ 	.short	0x010a
        /*35ea*/ 	.byte	0x3f
	.zero		1


	//   ....[43]....
        /*35ec*/ 	.word	0x0002b060
        /*35f0*/ 	.word	0x00000003
        /*35f4*/ 	.word	0x00000000
        /*35f8*/ 	.short	0x010a
        /*35fa*/ 	.byte	0x3f
	.zero		1


	//   ....[44]....
        /*35fc*/ 	.word	0x0002b0b0
        /*3600*/ 	.word	0x00000003
        /*3604*/ 	.word	0x00000000
        /*3608*/ 	.short	0x010a
        /*360a*/ 	.byte	0x3f
	.zero		1


	//   ....[45]....
        /*360c*/ 	.word	0x0002b100
        /*3610*/ 	.word	0x00000003
        /*3614*/ 	.word	0x00000000
        /*3618*/ 	.short	0x010a
        /*361a*/ 	.byte	0x3f
	.zero		1


	//   ....[46]....
        /*361c*/ 	.word	0x0002b150
        /*3620*/ 	.word	0x00000003
        /*3624*/ 	.word	0x00000000
        /*3628*/ 	.short	0x010a
        /*362a*/ 	.byte	0x3f
	.zero		1


	//   ....[47]....
        /*362c*/ 	.word	0x0002b1a0
        /*3630*/ 	.word	0x00000003
        /*3634*/ 	.word	0x00000000
        /*3638*/ 	.short	0x010a
        /*363a*/ 	.byte	0x3f
	.zero		1


	//----- nvinfo : EIATTR_NUM_MBARRIERS
	.align		4
.L_37:
        /*363c*/ 	.byte	0x03, 0x38
        /*363e*/ 	.short	0x0014


	//----- nvinfo : EIATTR_EXIT_INSTR_OFFSETS
	.align		4
        /*3640*/ 	.byte	0x04, 0x1c
        /*3642*/ 	.short	(.L_39 - .L_38)


	//   ....[0]....
.L_38:
        /*3644*/ 	.word	0x00000b70


	//   ....[1]....
        /*3648*/ 	.word	0x00001400


	//   ....[2]....
        /*364c*/ 	.word	0x00029370


	//   ....[3]....
        /*3650*/ 	.word	0x00029990


	//   ....[4]....
        /*3654*/ 	.word	0x0002ad60


	//----- nvinfo : EIATTR_MAX_THREADS
	.align		4
.L_39:
        /*3658*/ 	.byte	0x04, 0x05
        /*365a*/ 	.short	(.L_41 - .L_40)
.L_40:
        /*365c*/ 	.word	0x00000180
        /*3660*/ 	.word	0x00000001
        /*3664*/ 	.word	0x00000001


	//----- nvinfo : EIATTR_CRS_STACK_SIZE
	.align		4
.L_41:
        /*3668*/ 	.byte	0x04, 0x1e
        /*366a*/ 	.short	(.L_43 - .L_42)
.L_42:
        /*366c*/ 	.word	0x00000000


	//----- nvinfo : EIATTR_CBANK_PARAM_SIZE
	.align		4
.L_43:
        /*3670*/ 	.byte	0x03, 0x19
        /*3672*/ 	.short	0x0470


	//----- nvinfo : EIATTR_PARAM_CBANK
	.align		4
        /*3674*/ 	.byte	0x04, 0x0a
        /*3676*/ 	.short	(.L_45 - .L_44)
	.align		4
.L_44:
        /*3678*/ 	.word	index@(.nv.constant0._ZN7cutlass13device_kernelINS_4gemm6kernel13GemmUniversalIN4cute5tupleIJiiiiEEENS1_10collective13CollectiveMmaINS1_34MainloopSm90TmaGmmaWarpSpecializedILi9ENS5_IJNS4_1CILi2EEENSA_ILi1EEESC_EEENS1_35KernelTmaWarpSpecializedCooperativeEEENS5_IJNSA_ILi256EEENSA_ILi512EEENSA_ILi16EEEEEENS_10bfloat16_tENS5_IJlSC_lEEESK_SL_NS4_8TiledMMAINS4_8MMA_AtomIJNS4_4SM904GMMA28MMA_64x256x16_F32BF16BF16_SSILNSP_5MajorE0ELSR_0ELNSP_7ScaleInE1ELSS_1EEEEEENS4_6LayoutISD_NS5_IJSC_NSA_ILi0EEESW_EEEEENS5_IJNS4_10UnderscoreESZ_SZ_EEEEENS4_13SM90_TMA_LOADENS4_14ComposedLayoutINS4_7SwizzleILi1ELi4ELi3EEENS4_18smem_ptr_flag_bitsILi16EEENSV_INS5_IJNSA_ILi8EEESI_EEENS5_IJSI_SC_EEEEEEEvNS4_8identityENS4_23SM90_TMA_LOAD_MULTICASTES1C_vS1D_EENS_8epilogue10collective6detail29Sm90TmaWarpSpecializedAdapterINS1H_15DefaultEpilogueISK_SL_SL_NS1G_6thread17LinearCombinationISK_Li1EffLNS1L_9ScaleType4KindE0ELNS_15FloatRoundStyleE2ESK_EENS1_15EpilogueDefaultEEEEEvvEEEEvNT_6ParamsE)
        /*367c*/ 	.short	0x0210
        /*367e*/ 	.short	0x0470


	//----- nvinfo : EIATTR_SW_WAR
	.align		4
.L_45:
        /*3680*/ 	.byte	0x04, 0x36
        /*3682*/ 	.short	(.L_47 - .L_46)
.L_46:
        /*3684*/ 	.word	0x00000008
.L_47:


//--------------------- .nv.callgraph             --------------------------
	.section	.nv.callgraph,"",@"SHT_CUDA_CALLGRAPH"
	.align	4
	.sectionentsize	8
	.align		4
        /*0000*/ 	.word	0x00000000
	.align		4
        /*0004*/ 	.word	0xffffffff
	.align		4
        /*0008*/ 	.word	index@(_ZN7cutlass13device_kernelINS_4gemm6kernel13GemmUniversalIN4cute5tupleIJiiiiEEENS1_10collective13CollectiveMmaINS1_34MainloopSm90TmaGmmaWarpSpecializedILi9ENS5_IJNS4_1CILi2EEENSA_ILi1EEESC_EEENS1_35KernelTmaWarpSpecializedCooperativeEEENS5_IJNSA_ILi256EEENSA_ILi512EEENSA_ILi16EEEEEENS_10bfloat16_tENS5_IJlSC_lEEESK_SL_NS4_8TiledMMAINS4_8MMA_AtomIJNS4_4SM904GMMA28MMA_64x256x16_F32BF16BF16_SSILNSP_5MajorE0ELSR_0ELNSP_7ScaleInE1ELSS_1EEEEEENS4_6LayoutISD_NS5_IJSC_NSA_ILi0EEESW_EEEEENS5_IJNS4_10UnderscoreESZ_SZ_EEEEENS4_13SM90_TMA_LOADENS4_14ComposedLayoutINS4_7SwizzleILi1ELi4ELi3EEENS4_18smem_ptr_flag_bitsILi16EEENSV_INS5_IJNSA_ILi8EEESI_EEENS5_IJSI_SC_EEEEEEEvNS4_8identityENS4_23SM90_TMA_LOAD_MULTICASTES1C_vS1D_EENS_8epilogue10collective6detail29Sm90TmaWarpSpecializedAdapterINS1H_15DefaultEpilogueISK_SL_SL_NS1G_6thread17LinearCombinationISK_Li1EffLNS1L_9ScaleType4KindE0ELNS_15FloatRoundStyleE2ESK_EENS1_15EpilogueDefaultEEEEEvvEEEEvNT_6ParamsE)
	.align		4
        /*000c*/ 	.word	index@(__assertfail)
	.align		4
        /*0010*/ 	.word	0x00000000
	.align		4
        /*0014*/ 	.word	0xfffffffe
	.align		4
        /*0018*/ 	.word	0x00000000
	.align		4
        /*001c*/ 	.word	0xfffffffd
	.align		4
        /*0020*/ 	.word	0x00000000
	.align		4
        /*0024*/ 	.word	0xfffffffc


//--------------------- .nv.constant4             --------------------------
	.section	.nv.constant4,"a",@progbits
	.align	8
	.align		8
.nv.constant4:
        /*0000*/ 	.dword	__assertfail
	.align		8
        /*0008*/ 	.dword	__unnamed_1
	.align		8
        /*0010*/ 	.dword	_ZN40_INTERNAL_c5452451_4_k_cu_9d542239_159834cuda3std3__45__cpo5beginE
	.align		8
        /*0018*/ 	.dword	_ZN40_INTERNAL_c5452451_4_k_cu_9d542239_159834cuda3std3__45__cpo3endE
	.align		8
        /*0020*/ 	.dword	_ZN40_INTERNAL_c5452451_4_k_cu_9d542239_159834cuda3std3__45__cpo6cbeginE
	.align		8
        /*0028*/ 	.dword	_ZN40_INTERNAL_c5452451_4_k_cu_9d542239_159834cuda3std3__45__cpo4cendE
	.align		8
        /*0030*/ 	.dword	_ZN40_INTERNAL_c5452451_4_k_cu_9d542239_159834cuda3std3__442_GLOBAL__N__c5452451_4_k_cu_9d542239_159836ignoreE
	.align		8
        /*0038*/ 	.dword	_ZN40_INTERNAL_c5452451_4_k_cu_9d542239_159834cuda3std3__419piecewise_constructE
	.align		8
        /*0040*/ 	.dword	_ZN40_INTERNAL_c5452451_4_k_cu_9d542239_159834cuda3std3__48in_placeE
	.align		8
        /*0048*/ 	.dword	_ZN40_INTERNAL_c5452451_4_k_cu_9d542239_159834cuda3std6ranges3__45__cpo4swapE
	.align		8
        /*0050*/ 	.dword	_ZN40_INTERNAL_c5452451_4_k_cu_9d542239_159834cuda3std6ranges3__45__cpo9iter_moveE
	.align		8
        /*0058*/ 	.dword	_ZN40_INTERNAL_c5452451_4_k_cu_9d542239_159834cute7productE
	.align		8
        /*0060*/ 	.dword	_ZN40_INTERNAL_c5452451_4_k_cu_9d542239_159834cute1_E
	.align		8
        /*0068*/ 	.dword	$str$22
	.align		8
        /*0070*/ 	.dword	$str$23


//--------------------- .text._ZN7cutlass13device_kernelINS_4gemm6kernel13GemmUniversalIN4cute5tupleIJiiiiEEENS1_10collective13CollectiveMmaINS1_34MainloopSm90TmaGmmaWarpSpecializedILi9ENS5_IJNS4_1CILi2EEENSA_ILi1EEESC_EEENS1_35KernelTmaWarpSpecializedCooperativeEEENS5_IJNSA_ILi256EEENSA_ILi512EEENSA_ILi16EEEEEENS_10bfloat16_tENS5_IJlSC_lEEESK_SL_NS4_8TiledMMAINS4_8MMA_AtomIJNS4_4SM904GMMA28MMA_64x256x16_F32BF16BF16_SSILNSP_5MajorE0ELSR_0ELNSP_7ScaleInE1ELSS_1EEEEEENS4_6LayoutISD_NS5_IJSC_NSA_ILi0EEESW_EEEEENS5_IJNS4_10UnderscoreESZ_SZ_EEEEENS4_13SM90_TMA_LOADENS4_14ComposedLayoutINS4_7SwizzleILi1ELi4ELi3EEENS4_18smem_ptr_flag_bitsILi16EEENSV_INS5_IJNSA_ILi8EEESI_EEENS5_IJSI_SC_EEEEEEEvNS4_8identityENS4_23SM90_TMA_LOAD_MULTICASTES1C_vS1D_EENS_8epilogue10collective6detail29Sm90TmaWarpSpecializedAdapterINS1H_15DefaultEpilogueISK_SL_SL_NS1G_6thread17LinearCombinationISK_Li1EffLNS1L_9ScaleType4KindE0ELNS_15FloatRoundStyleE2ESK_EENS1_15EpilogueDefaultEEEEEvvEEEEvNT_6ParamsE --------------------------
	.section	.text._ZN7cutlass13device_kernelINS_4gemm6kernel13GemmUniversalIN4cute5tupleIJiiiiEEENS1_10collective13CollectiveMmaINS1_34MainloopSm90TmaGmmaWarpSpecializedILi9ENS5_IJNS4_1CILi2EEENSA_ILi1EEESC_EEENS1_35KernelTmaWarpSpecializedCooperativeEEENS5_IJNSA_ILi256EEENSA_ILi512EEENSA_ILi16EEEEEENS_10bfloat16_tENS5_IJlSC_lEEESK_SL_NS4_8TiledMMAINS4_8MMA_AtomIJNS4_4SM904GMMA28MMA_64x256x16_F32BF16BF16_SSILNSP_5MajorE0ELSR_0ELNSP_7ScaleInE1ELSS_1EEEEEENS4_6LayoutISD_NS5_IJSC_NSA_ILi0EEESW_EEEEENS5_IJNS4_10UnderscoreESZ_SZ_EEEEENS4_13SM90_TMA_LOADENS4_14ComposedLayoutINS4_7SwizzleILi1ELi4ELi3EEENS4_18smem_ptr_flag_bitsILi16EEENSV_INS5_IJNSA_ILi8EEESI_EEENS5_IJSI_SC_EEEEEEEvNS4_8identityENS4_23SM90_TMA_LOAD_MULTICASTES1C_vS1D_EENS_8epilogue10collective6detail29Sm90TmaWarpSpecializedAdapterINS1H_15DefaultEpilogueISK_SL_SL_NS1G_6thread17LinearCombinationISK_Li1EffLNS1L_9ScaleType4KindE0ELNS_15FloatRoundStyleE2ESK_EENS1_15EpilogueDefaultEEEEEvvEEEEvNT_6ParamsE,"ax",@progbits
	.align	128
.text._ZN7cutlass13device_kernelINS_4gemm6kernel13GemmUniversalIN4cute5tupleIJiiiiEEENS1_10collective13CollectiveMmaINS1_34MainloopSm90TmaGmmaWarpSpecializedILi9ENS5_IJNS4_1CILi2EEENSA_ILi1EEESC_EEENS1_35KernelTmaWarpSpecializedCooperativeEEENS5_IJNSA_ILi256EEENSA_ILi512EEENSA_ILi16EEEEEENS_10bfloat16_tENS5_IJlSC_lEEESK_SL_NS4_8TiledMMAINS4_8MMA_AtomIJNS4_4SM904GMMA28MMA_64x256x16_F32BF16BF16_SSILNSP_5MajorE0ELSR_0ELNSP_7ScaleInE1ELSS_1EEEEEENS4_6LayoutISD_NS5_IJSC_NSA_ILi0EEESW_EEEEENS5_IJNS4_10UnderscoreESZ_SZ_EEEEENS4_13SM90_TMA_LOADENS4_14ComposedLayoutINS4_7SwizzleILi1ELi4ELi3EEENS4_18smem_ptr_flag_bitsILi16EEENSV_INS5_IJNSA_ILi8EEESI_EEENS5_IJSI_SC_EEEEEEEvNS4_8identityENS4_23SM90_TMA_LOAD_MULTICASTES1C_vS1D_EENS_8epilogue10collective6detail29Sm90TmaWarpSpecializedAdapterINS1H_15DefaultEpilogueISK_SL_SL_NS1G_6thread17LinearCombinationISK_Li1EffLNS1L_9ScaleType4KindE0ELNS_15FloatRoundStyleE2ESK_EENS1_15EpilogueDefaultEEEEEvvEEEEvNT_6ParamsE:
        .type           _ZN7cutlass13device_kernelINS_4gemm6kernel13GemmUniversalIN4cute5tupleIJiiiiEEENS1_10collective13CollectiveMmaINS1_34MainloopSm90TmaGmmaWarpSpecializedILi9ENS5_IJNS4_1CILi2EEENSA_ILi1EEESC_EEENS1_35KernelTmaWarpSpecializedCooperativeEEENS5_IJNSA_ILi256EEENSA_ILi512EEENSA_ILi16EEEEEENS_10bfloat16_tENS5_IJlSC_lEEESK_SL_NS4_8TiledMMAINS4_8MMA_AtomIJNS4_4SM904GMMA28MMA_64x256x16_F32BF16BF16_SSILNSP_5MajorE0ELSR_0ELNSP_7ScaleInE1ELSS_1EEEEEENS4_6LayoutISD_NS5_IJSC_NSA_ILi0EEESW_EEEEENS5_IJNS4_10UnderscoreESZ_SZ_EEEEENS4_13SM90_TMA_LOADENS4_14ComposedLayoutINS4_7SwizzleILi1ELi4ELi3EEENS4_18smem_ptr_flag_bitsILi16EEENSV_INS5_IJNSA_ILi8EEESI_EEENS5_IJSI_SC_EEEEEEEvNS4_8identityENS4_23SM90_TMA_LOAD_MULTICASTES1C_vS1D_EENS_8epilogue10collective6detail29Sm90TmaWarpSpecializedAdapterINS1H_15DefaultEpilogueISK_SL_SL_NS1G_6thread17LinearCombinationISK_Li1EffLNS1L_9ScaleType4KindE0ELNS_15FloatRoundStyleE2ESK_EENS1_15EpilogueDefaultEEEEEvvEEEEvNT_6ParamsE,@function
        .size           _ZN7cutlass13device_kernelINS_4gemm6kernel13GemmUniversalIN4cute5tupleIJiiiiEEENS1_10collective13CollectiveMmaINS1_34MainloopSm90TmaGmmaWarpSpecializedILi9ENS5_IJNS4_1CILi2EEENSA_ILi1EEESC_EEENS1_35KernelTmaWarpSpecializedCooperativeEEENS5_IJNSA_ILi256EEENSA_ILi512EEENSA_ILi16EEEEEENS_10bfloat16_tENS5_IJlSC_lEEESK_SL_NS4_8TiledMMAINS4_8MMA_AtomIJNS4_4SM904GMMA28MMA_64x256x16_F32BF16BF16_SSILNSP_5MajorE0ELSR_0ELNSP_7ScaleInE1ELSS_1EEEEEENS4_6LayoutISD_NS5_IJSC_NSA_ILi0EEESW_EEEEENS5_IJNS4_10UnderscoreESZ_SZ_EEEEENS4_13SM90_TMA_LOADENS4_14ComposedLayoutINS4_7SwizzleILi1ELi4ELi3EEENS4_18smem_ptr_flag_bitsILi16EEENSV_INS5_IJNSA_ILi8EEESI_EEENS5_IJSI_SC_EEEEEEEvNS4_8identityENS4_23SM90_TMA_LOAD_MULTICASTES1C_vS1D_EENS_8epilogue10collective6detail29Sm90TmaWarpSpecializedAdapterINS1H_15DefaultEpilogueISK_SL_SL_NS1G_6thread17LinearCombinationISK_Li1EffLNS1L_9ScaleType4KindE0ELNS_15FloatRoundStyleE2ESK_EENS1_15EpilogueDefaultEEEEEvvEEEEvNT_6ParamsE,(.L_x_1102 - _ZN7cutlass13device_kernelINS_4gemm6kernel13GemmUniversalIN4cute5tupleIJiiiiEEENS1_10collective13CollectiveMmaINS1_34MainloopSm90TmaGmmaWarpSpecializedILi9ENS5_IJNS4_1CILi2EEENSA_ILi1EEESC_EEENS1_35KernelTmaWarpSpecializedCooperativeEEENS5_IJNSA_ILi256EEENSA_ILi512EEENSA_ILi16EEEEEENS_10bfloat16_tENS5_IJlSC_lEEESK_SL_NS4_8TiledMMAINS4_8MMA_AtomIJNS4_4SM904GMMA28MMA_64x256x16_F32BF16BF16_SSILNSP_5MajorE0ELSR_0ELNSP_7ScaleInE1ELSS_1EEEEEENS4_6LayoutISD_NS5_IJSC_NSA_ILi0EEESW_EEEEENS5_IJNS4_10UnderscoreESZ_SZ_EEEEENS4_13SM90_TMA_LOADENS4_14ComposedLayoutINS4_7SwizzleILi1ELi4ELi3EEENS4_18smem_ptr_flag_bitsILi16EEENSV_INS5_IJNSA_ILi8EEESI_EEENS5_IJSI_SC_EEEEEEEvNS4_8identityENS4_23SM90_TMA_LOAD_MULTICASTES1C_vS1D_EENS_8epilogue10collective6detail29Sm90TmaWarpSpecializedAdapterINS1H_15DefaultEpilogueISK_SL_SL_NS1G_6thread17LinearCombinationISK_Li1EffLNS1L_9ScaleType4KindE0ELNS_15FloatRoundStyleE2ESK_EENS1_15EpilogueDefaultEEEEEvvEEEEvNT_6ParamsE)
        .other          _ZN7cutlass13device_kernelINS_4gemm6kernel13GemmUniversalIN4cute5tupleIJiiiiEEENS1_10collective13CollectiveMmaINS1_34MainloopSm90TmaGmmaWarpSpecializedILi9ENS5_IJNS4_1CILi2EEENSA_ILi1EEESC_EEENS1_35KernelTmaWarpSpecializedCooperativeEEENS5_IJNSA_ILi256EEENSA_ILi512EEENSA_ILi16EEEEEENS_10bfloat16_tENS5_IJlSC_lEEESK_SL_NS4_8TiledMMAINS4_8MMA_AtomIJNS4_4SM904GMMA28MMA_64x256x16_F32BF16BF16_SSILNSP_5MajorE0ELSR_0ELNSP_7ScaleInE1ELSS_1EEEEEENS4_6LayoutISD_NS5_IJSC_NSA_ILi0EEESW_EEEEENS5_IJNS4_10UnderscoreESZ_SZ_EEEEENS4_13SM90_TMA_LOADENS4_14ComposedLayoutINS4_7SwizzleILi1ELi4ELi3EEENS4_18smem_ptr_flag_bitsILi16EEENSV_INS5_IJNSA_ILi8EEESI_EEENS5_IJSI_SC_EEEEEEEvNS4_8identityENS4_23SM90_TMA_LOAD_MULTICASTES1C_vS1D_EENS_8epilogue10collective6detail29Sm90TmaWarpSpecializedAdapterINS1H_15DefaultEpilogueISK_SL_SL_NS1G_6thread17LinearCombinationISK_Li1EffLNS1L_9ScaleType4KindE0ELNS_15FloatRoundStyleE2ESK_EENS1_15EpilogueDefaultEEEEEvvEEEEvNT_6ParamsE,@"STO_CUDA_ENTRY STV_DEFAULT"
_ZN7cutlass13device_kernelINS_4gemm6kernel13GemmUniversalIN4cute5tupleIJiiiiEEENS1_10collective13CollectiveMmaINS1_34MainloopSm90TmaGmmaWarpSpecializedILi9ENS5_IJNS4_1CILi2EEENSA_ILi1EEESC_EEENS1_35KernelTmaWarpSpecializedCooperativeEEENS5_IJNSA_ILi256EEENSA_ILi512EEENSA_ILi16EEEEEENS_10bfloat16_tENS5_IJlSC_lEEESK_SL_NS4_8TiledMMAINS4_8MMA_AtomIJNS4_4SM904GMMA28MMA_64x256x16_F32BF16BF16_SSILNSP_5MajorE0ELSR_0ELNSP_7ScaleInE1ELSS_1EEEEEENS4_6LayoutISD_NS5_IJSC_NSA_ILi0EEESW_EEEEENS5_IJNS4_10UnderscoreESZ_SZ_EEEEENS4_13SM90_TMA_LOADENS4_14ComposedLayoutINS4_7SwizzleILi1ELi4ELi3EEENS4_18smem_ptr_flag_bitsILi16EEENSV_INS5_IJNSA_ILi8EEESI_EEENS5_IJSI_SC_EEEEEEEvNS4_8identityENS4_23SM90_TMA_LOAD_MULTICASTES1C_vS1D_EENS_8epilogue10collective6detail29Sm90TmaWarpSpecializedAdapterINS1H_15DefaultEpilogueISK_SL_SL_NS1G_6thread17LinearCombinationISK_Li1EffLNS1L_9ScaleType4KindE0ELNS_15FloatRoundStyleE2ESK_EENS1_15EpilogueDefaultEEEEEvvEEEEvNT_6ParamsE:
[----:B------:R-:W0:Y:S02]  /*0000*/  LDC R1, c[0x0][0x28] ;  /* 0x00000a00ff017b82 */ /* 0x000e240000000800 */
[----:B0-----:R-:W-:Y:S01]  /*0010*/  VIADD R1, R1, 0xfffff688 ;  /* 0xfffff68801017836 */ /* 0x001fe20000000000 */
[----:B------:R-:W0:Y:S01]  /*0020*/  S2R R4, SR_TID.X ;  /* 0x0000000000047919 */ /* 0x000e220000002100 */
[----:B------:R-:W-:Y:S01]  /*0030*/  ELECT P0, URZ, PT ;  /* 0x00000000003f782f */ /* 0x000fe20003800000 */
[----:B------:R-:W-:Y:S01]  /*0040*/  BSSY B0, `(.L_x_0) ;  /* 0x0000015000007945 */ /* 0x000fe20003800000 */
[--C-:B0-----:R-:W-:Y:S02]  /*0050*/  SHF.R.U32.HI R0, RZ, 0x5, R4.reuse ;  /* 0x00000005ff007819 */ /* 0x101fe40000011604 */
[----:B------:R-:W-:-:S03]  /*0060*/  SHF.R.U32.HI R2, RZ, 0x7, R4 ;  /* 0x00000007ff027819 */ /* 0x000fc60000011604 */
[----:B------:R-:W0:Y:S04]  /*0070*/  SHFL.IDX PT, R3, R0, RZ, 0x1f ;  /* 0x00001fff00037589 */ /* 0x000e2800000e0000 */
[----:B------:R-:W1:Y:S01]  /*0080*/  SHFL.IDX PT, R2, R2, RZ, 0x1f ;  /* 0x00001fff02027589 */ /* 0x000e6200000e0000 */
[----:B0-----:R-:W-:Y:S02]  /*0090*/  R2UR UR9, R3 ;  /* 0x00000000030972ca */ /* 0x001fe400000e0000 */
[----:B-1----:R-:W-:-:S11]  /*00a0*/  R2UR UR5, R2 ;  /* 0x00000000020572ca */ /* 0x002fd600000e0000 */
[----:B------:R-:W-:Y:S02]  /*00b0*/  USHF.R.S32.HI UR4, URZ, 0x1f, UR9 ;  /* 0x0000001f3f047899 */ /* 0x000fe40008011409 */
[----:B------:R-:W-:Y:S02]  /*00c0*/  ISETP.NE.OR P0, PT, RZ, UR9, !P0 ;  /* 0x00000009ff007c0c */ /* 0x000fe4000c705670 */
[----:B------:R-:W-:-:S04]  /*00d0*/  ULEA.HI UR4, UR4, UR9, URZ, 0x2 ;  /* 0x0000000904047291 */ /* 0x000fc8000f8f103f */
[----:B------:R-:W-:-:S04]  /*00e0*/  ULOP3.LUT UR4, UR4, 0xfffffffc, URZ, 0xc0, !UPT ;  /* 0xfffffffc04047892 */ /* 0x000fc8000f8ec03f */
[----:B------:R-:W-:-:S03]  /*00f0*/  UIADD3 UR9, UR9, -UR4, URZ ;  /* 0x8000000409097290 */ /* 0x000fc6000fffe03f */
[----:B------:R-:W-:Y:S09]  /*0100*/  @P0 BRA `(.L_x_1) ;  /* 0x0000000000200947 */ /* 0x000ff20003800000 */
[----:B------:R-:W-:Y:S02]  /*0110*/  ULDC.64 UR6, c[0x0][0x198] ;  /* 0x0000660000067ab9 */ /* 0x000fe40000000a00 */
[----:B------:R-:W-:Y:S02]  /*0120*/  UIADD3 UR10, UP0, UR6, 0xf0, URZ ;  /* 0x000000f0060a7890 */ /* 0x000fe4000ff1e03f */
[----:B------:R-:W-:Y:S02]  /*0130*/  UIADD3 UR6, UP1, UR6, 0x1f0, URZ ;  /* 0x000001f006067890 */ /* 0x000fe4000ff3e03f */
[----:B------:R-:W-:Y:S02]  /*0140*/  UIADD3.X UR11, URZ, UR7, URZ, UP0, !UPT ;  /* 0x000000073f0b7290 */ /* 0x000fe400087fe43f */
[----:B------:R-:W-:-:S07]  /*0150*/  UIADD3.X UR7, URZ, UR7, URZ, UP1, !UPT ;  /* 0x000000073f077290 */ /* 0x000fce0008ffe43f */
[----:B------:R0:W-:Y:S02]  /*0160*/  UTMACCTL.PF [UR10] ;  /* 0x000000000a0079b9 */ /* 0x0001e40008040000 */
[----:B------:R0:W-:Y:S02]  /*0170*/  UTMACCTL.PF [UR6] ;  /* 0x00000000060079b9 */ /* 0x0001e40008040000 */
[----:B0-----:R-:W-:Y:S01]  /*0180*/  NOP ;  /* 0x0000000000007918 */ /* 0x001fe20000000000 */
.L_x_1:
[----:B------:R-:W-:Y:S05]  /*0190*/  BSYNC B0 ;  /* 0x0000000000007941 */ /* 0x000fea0003800000 */
.L_x_0:
[----:B------:R-:W0:Y:S01]  /*01a0*/  SHFL.IDX PT, R2, R0, RZ, 0x1f ;  /* 0x00001fff00027589 */ /* 0x000e2200000e0000 */
[----:B------:R-:W-:Y:S01]  /*01b0*/  UISETP.NE.AND UP0, UPT, UR9, 0x3, UPT ;  /* 0x000000030900788c */ /* 0x000fe2000bf05270 */
[----:B------:R-:W-:Y:S01]  /*01c0*/  ISETP.NE.AND P1, PT, RZ, UR5, PT ;  /* 0x00000005ff007c0c */ /* 0x000fe2000bf25270 */
[----:B------:R-:W-:Y:S02]  /*01d0*/  UIADD3 UR16, UR5, -0x1, URZ ;  /* 0xffffffff05107890 */ /* 0x000fe4000fffe03f */
[----:B------:R-:W-:Y:S02]  /*01e0*/  UISETP.EQ.OR UP0, UPT, UR9, URZ, !UP0 ;  /* 0x0000003f0900728c */ /* 0x000fe4000c702670 */
[----:B------:R-:W-:Y:S02]  /*01f0*/  UISETP.GE.U32.AND UP1, UPT, UR16, 0x2, UPT ;  /* 0x000000021000788c */ /* 0x000fe4000bf26070 */
[----:B------:R-:W-:-:S04]  /*0200*/  UISETP.EQ.AND UP0, UPT, UR5, URZ, UP0 ;  /* 0x0000003f0500728c */ /* 0x000fc80008702270 */
[----:B------:R-:W-:-:S04]  /*0210*/  USEL UR40, URZ, 0x1, !UP0 ;  /* 0x000000013f287887 */ /* 0x000fc8000c000000 */
[----:B------:R-:W-:Y:S01]  /*0220*/  USEL UR40, UR40, 0x2, UP1 ;  /* 0x0000000228287887 */ /* 0x000fe20008800000 */
[----:B0-----:R-:W-:-:S13]  /*0230*/  ISETP.NE.AND P0, PT, R2, RZ, PT ;  /* 0x000000ff0200720c */ /* 0x001fda0003f05270 */
[----:B------:R-:W-:Y:S05]  /*0240*/  @P0 BRA `(.L_x_2) ;  /* 0x00000000008c0947 */ /* 0x000fea0003800000 */
[----:B------:R-:W-:Y:S01]  /*0250*/  ELECT P0, URZ, PT ;  /* 0x00000000003f782f */ /* 0x000fe20003800000 */
[----:B------:R-:W-:-:S12]  /*0260*/  BSSY B0, `(.L_x_2) ;  /* 0x0000021000007945 */ /* 0x000fd80003800000 */
[----:B------:R-:W-:Y:S05]  /*0270*/  @!P0 BRA `(.L_x_3) ;  /* 0x00000000007c8947 */ /* 0x000fea0003800000 */
[----:B------:R-:W0:Y:S01]  /*0280*/  S2UR UR8, SR_CgaCtaId ;  /* 0x00000000000879c3 */ /* 0x000e220000008800 */
[----:B------:R-:W-:Y:S01]  /*0290*/  UMOV UR4, 0x400 ;  /* 0x0000040000047882 */ /* 0x000fe20000000000 */
[----:B------:R-:W-:Y:S01]  /*02a0*/  UMOV UR5, 0x1 ;  /* 0x0000000100057882 */ /* 0x000fe20000000000 */
[----:B------:R-:W-:Y:S02]  /*02b0*/  UMOV UR6, 0x4 ;  /* 0x0000000400067882 */ /* 0x000fe40000000000 */
[----:B------:R-:W-:-:S04]  /*02c0*/  UIADD3 UR6, -UR6, 0x100000, URZ ;  /* 0x0010000006067890 */ /* 0x000fc8000fffe13f */
[----:B------:R-:W-:Y:S02]  /*02d0*/  USHF.L.U32 UR7, UR6, 0xb, URZ ;  /* 0x0000000b06077899 */ /* 0x000fe4000800063f */
[----:B------:R-:W-:Y:S02]  /*02e0*/  USHF.L.U32 UR6, UR6, 0x1, URZ ;  /* 0x0000000106067899 */ /* 0x000fe4000800063f */
[----:B0-----:R-:W-:Y:S02]  /*02f0*/  ULEA UR8, UR8, UR4, 0x18 ;  /* 0x0000000408087291 */ /* 0x001fe4000f8ec03f */
[----:B------:R-:W-:-:S04]  /*0300*/  UIADD3 UR4, -UR5, 0x100000, URZ ;  /* 0x0010000005047890 */ /* 0x000fc8000fffe13f */
[----:B------:R-:W-:Y:S02]  /*0310*/  USHF.L.U32 UR5, UR4, 0xb, URZ ;  /* 0x0000000b04057899 */ /* 0x000fe4000800063f */
[----:B------:R-:W-:Y:S01]  /*0320*/  USHF.L.U32 UR4, UR4, 0x1, URZ ;  /* 0x0000000104047899 */ /* 0x000fe2000800063f */
[----:B------:R-:W0:Y:S11]  /*0330*/  FENCE.VIEW.ASYNC.S ;  /* 0x00000000000073c6 */ /* 0x000e360000000000 */
[----:B0-----:R0:W1:Y:S01]  /*0340*/  SYNCS.EXCH.64 URZ, [UR8], UR4 ;  /* 0x00000004083f75b2 */ /* 0x0010620008000100 */
[----:B------:R0:W2:Y:S01]  /*0350*/  SYNCS.EXCH.64 URZ, [UR8+0x48], UR6 ;  /* 0x00004806083f75b2 */ /* 0x0000a20008000100 */
[----:B------:R0:W3:Y:S01]  /*0360*/  SYNCS.EXCH.64 URZ, [UR8+0x8], UR4 ;  /* 0x00000804083f75b2 */ /* 0x0000e20008000100 */
[----:B------:R0:W4:Y:S01]  /*0370*/  SYNCS.EXCH.64 URZ, [UR8+0x50], UR6 ;  /* 0x00005006083f75b2 */ /* 0x0001220008000100 */
[----:B------:R0:W0:Y:S01]  /*0380*/  SYNCS.EXCH.64 URZ, [UR8+0x10], UR4 ;  /* 0x00001004083f75b2 */ /* 0x0000220008000100 */
        /* <DEDUP_REMOVED lines=13> */
[----:B------:R-:W-:Y:S01]  /*0460*/  NOP ;  /* 0x0000000000007918 */ /* 0x000fe20000000000 */
.L_x_3:
[----:B0-----:R-:W-:Y:S05]  /*0470*/  BSYNC B0 ;  /* 0x0000000000007941 */ /* 0x001fea0003800000 */
.L_x_2:
[----:B------:R-:W0:Y:S01]  /*0480*/  S2UR UR13, SR_CTAID.X ;  /* 0x00000000000d79c3 */ /* 0x000e220000002500 */
[----:B------:R-:W-:Y:S01]  /*0490*/  SHF.R.S32.HI R3, RZ, 0x1f, R4 ;  /* 0x0000001fff037819 */ /* 0x000fe20000011404 */
[----:B------:R5:W1:Y:S01]  /*04a0*/  SHFL.IDX PT, R6, R0, RZ, 0x1f ;  /* 0x00001fff00067589 */ /* 0x000a6200000e0000 */
[----:B------:R-:W-:Y:S01]  /*04b0*/  ULDC UR4, c[0x0][0x150] ;  /* 0x0000540000047ab9 */ /* 0x000fe20000000800 */
[----:B------:R-:W-:Y:S02]  /*04c0*/  ELECT P0, URZ, PT ;  /* 0x00000000003f782f */ /* 0x000fe40003800000 */
[----:B------:R-:W-:Y:S01]  /*04d0*/  LEA.HI R3, R3, R4, RZ, 0x7 ;  /* 0x0000000403037211 */ /* 0x000fe200078f38ff */
[----:B------:R-:W-:Y:S01]  /*04e0*/  ULDC UR5, c[0x0][0x154] ;  /* 0x0000550000057ab9 */ /* 0x000fe20000000800 */
[----:B------:R-:W-:Y:S01]  /*04f0*/  SHF.R.S32.HI R7, RZ, 0x1f, R2 ;  /* 0x0000001fff077819 */ /* 0x000fe20000011402 */
[----:B------:R-:W2:Y:S01]  /*0500*/  S2UR UR10, SR_CTAID.Y ;  /* 0x00000000000a79c3 */ /* 0x000ea20000002600 */
[----:B------:R-:W-:Y:S01]  /*0510*/  LOP3.LUT R3, R3, 0xffffff80, RZ, 0xc0, !PT ;  /* 0xffffff8003037812 */ /* 0x000fe200078ec0ff */
[----:B------:R-:W-:Y:S01]  /*0520*/  ULDC UR8, c[0x0][0x144] ;  /* 0x0000510000087ab9 */ /* 0x000fe20000000800 */
[----:B------:R-:W-:Y:S01]  /*0530*/  LEA.HI R7, R7, R2, RZ, 0x2 ;  /* 0x0000000207077211 */ /* 0x000fe200078f10ff */
[----:B------:R-:W-:Y:S01]  /*0540*/  NOP ;  /* 0x0000000000007918 */ /* 0x000fe20000000000 */
[----:B------:R-:W-:Y:S01]  /*0550*/  NOP ;  /* 0x0000000000007918 */ /* 0x000fe20000000000 */
[----:B------:R-:W-:Y:S01]  /*0560*/  IMAD.IADD R3, R4, 0x1, -R3 ;  /* 0x0000000104037824 */ /* 0x000fe200078e0a03 */
[----:B------:R-:W-:Y:S01]  /*0570*/  LOP3.LUT R7, R7, 0x3ffffffc, RZ, 0xc0, !PT ;  /* 0x3ffffffc07077812 */ /* 0x000fe200078ec0ff */
[----:B------:R-:W-:Y:S01]  /*0580*/  ULDC UR11, c[0x0][0x148] ;  /* 0x00005200000b7ab9 */ /* 0x000fe20000000800 */
[----:B------:R-:W-:-:S02]  /*0590*/  IMAD.MOV.U32 R19, RZ, RZ, 0x1 ;  /* 0x00000001ff137424 */ /* 0x000fc400078e00ff */
[----:B------:R-:W-:Y:S01]  /*05a0*/  SHF.R.S32.HI R4, RZ, 0x1f, R3 ;  /* 0x0000001fff047819 */ /* 0x000fe20000011403 */
[----:B------:R-:W-:-:S03]  /*05b0*/  IMAD.IADD R2, R2, 0x1, -R7 ;  /* 0x0000000102027824 */ /* 0x000fc600078e0a07 */
[----:B------:R-:W-:Y:S02]  /*05c0*/  LEA.HI R4, R4, R3, RZ, 0x3 ;  /* 0x0000000304047211 */ /* 0x000fe400078f18ff */
[----:B0-----:R-:W-:Y:S02]  /*05d0*/  I2FP.F32.U32 R5, UR13 ;  /* 0x0000000d00057c45 */ /* 0x001fe40008201000 */
[--C-:B-----5:R-:W-:Y:S02]  /*05e0*/  SHF.R.S32.HI R0, RZ, 0x3, R4.reuse ;  /* 0x00000003ff007819 */ /* 0x120fe40000011404 */
[----:B-1----:R-:W-:Y:S01]  /*05f0*/  ISETP.NE.OR P0, PT, R6, RZ, !P0 ;  /* 0x000000ff0600720c */ /* 0x002fe20004705670 */
[----:B------:R-:W-:Y:S01]  /*0600*/  FMUL R8, R5, UR4 ;  /* 0x0000000405087c20 */ /* 0x000fe20008400000 */
[----:B------:R-:W-:-:S04]  /*0610*/  SHF.R.S32.HI R5, RZ, 0x1f, R4 ;  /* 0x0000001fff057819 */ /* 0x000fc80000011404 */
[----:B------:R-:W-:Y:S01]  /*0620*/  LEA.HI R5, R5, R0, RZ, 0x2 ;  /* 0x0000000005057211 */ /* 0x000fe200078f10ff */
[----:B------:R-:W0:Y:S03]  /*0630*/  F2I.U32.TRUNC.NTZ R8, R8 ;  /* 0x0000000800087305 */ /* 0x000e26000020f000 */
[----:B------:R-:W-:-:S03]  /*0640*/  LOP3.LUT R5, R5, 0xfffffffc, RZ, 0xc0, !PT ;  /* 0xfffffffc05057812 */ /* 0x000fc600078ec0ff */
[----:B------:R-:W-:Y:S01]  /*0650*/  VOTEU.ALL UP0, P0 ;  /* 0x00000000003f7886 */ /* 0x000fe20000000000 */
[----:B------:R-:W-:Y:S01]  /*0660*/  VOTEU.ALL UP1, P0 ;  /* 0x00000000003f7886 */ /* 0x000fe20000020000 */
[----:B------:R-:W-:Y:S01]  /*0670*/  IMAD.IADD R5, R0, 0x1, -R5 ;  /* 0x0000000100057824 */ /* 0x000fe200078e0a05 */
[----:B--2---:R-:W-:Y:S02]  /*0680*/  I2FP.F32.U32 R0, UR10 ;  /* 0x0000000a00007c45 */ /* 0x004fe40008201000 */
[----:B------:R-:W1:Y:S01]  /*0690*/  @!UP0 S2UR UR7, SR_CgaCtaId ;  /* 0x00000000000789c3 */ /* 0x000e620000008800 */
[----:B------:R-:W-:Y:S01]  /*06a0*/  IMAD R2, R2, 0x4, R5 ;  /* 0x0000000402027824 */ /* 0x000fe200078e0205 */
[----:B------:R-:W-:Y:S01]  /*06b0*/  @!UP0 UMOV UR6, 0x400 ;  /* 0x0000040000068882 */ /* 0x000fe20000000000 */
[----:B------:R-:W-:Y:S01]  /*06c0*/  FMUL R4, R0, UR5 ;  /* 0x0000000500047c20 */ /* 0x000fe20008400000 */
[----:B0-----:R-:W-:Y:S02]  /*06d0*/  R2UR UR4, R8 ;  /* 0x00000000080472ca */ /* 0x001fe400000e0000 */
[----:B------:R-:W-:-:S03]  /*06e0*/  LEA.HI R0, R2, R2, RZ, 0x1 ;  /* 0x0000000202007211 */ /* 0x000fc600078f08ff */
[----:B------:R-:W0:Y:S01]  /*06f0*/  F2I.U32.TRUNC.NTZ R4, R4 ;  /* 0x0000000400047305 */ /* 0x000e22000020f000 */
[----:B------:R-:W-:-:S05]  /*0700*/  LOP3.LUT R5, R0, 0xfffffffe, RZ, 0xc0, !PT ;  /* 0xfffffffe00057812 */ /* 0x000fca00078ec0ff */
[----:B------:R-:W-:Y:S02]  /*0710*/  IMAD.IADD R5, R2, 0x1, -R5 ;  /* 0x0000000102057824 */ /* 0x000fe400078e0a05 */
[----:B------:R-:W-:-:S04]  /*0720*/  UIADD3 UR4, -UR4, URZ, URZ ;  /* 0x0000003f04047290 */ /* 0x000fc8000fffe13f */
[----:B------:R-:W-:Y:S01]  /*0730*/  UIMAD UR8, UR8, UR4, UR13 ;  /* 0x00000004080872a4 */ /* 0x000fe2000f8e020d */
[----:B0-----:R-:W-:Y:S02]  /*0740*/  R2UR UR12, R4 ;  /* 0x00000000040c72ca */ /* 0x001fe400000e0000 */
[----:B------:R-:W-:Y:S01]  /*0750*/  UMOV UR4, 0x20 ;  /* 0x0000002000047882 */ /* 0x000fe20000000000 */
[----:B------:R-:W0:Y:S02]  /*0760*/  LDC R4, c[0x0][0x140] ;  /* 0x00005000ff047b82 */ /* 0x000e240000000800 */
[----:B------:R-:W-:Y:S01]  /*0770*/  ISETP.NE.AND P3, PT, R5, UR8, PT ;  /* 0x0000000805007c0c */ /* 0x000fe2000bf65270 */
[----:B------:R-:W-:-:S04]  /*0780*/  @!UP0 UIADD3 UR4, -UR4, 0x100000, URZ ;  /* 0x0010000004048890 */ /* 0x000fc8000fffe13f */
[----:B------:R-:W-:Y:S02]  /*0790*/  @!UP0 USHF.L.U32 UR5, UR4, 0xb, URZ ;  /* 0x0000000b04058899 */ /* 0x000fe4000800063f */
[----:B------:R-:W-:Y:S01]  /*07a0*/  @!UP0 USHF.L.U32 UR4, UR4, 0x1, URZ ;  /* 0x0000000104048899 */ /* 0x000fe2000800063f */
[C---:B------:R-:W-:Y:S01]  /*07b0*/  IMAD.SHL.U32 R5, R2.reuse, 0x4, RZ ;  /* 0x0000000402057824 */ /* 0x040fe200078e00ff */
[----:B-1----:R-:W-:Y:S01]  /*07c0*/  @!UP0 ULEA UR6, UR7, UR6, 0x18 ;  /* 0x0000000607068291 */ /* 0x002fe2000f8ec03f */
[----:B------:R-:W-:Y:S01]  /*07d0*/  VOTEU.ALL UP0, P0 ;  /* 0x00000000003f7886 */ /* 0x000fe20000000000 */
[----:B------:R-:W-:Y:S02]  /*07e0*/  LOP3.LUT P0, RZ, R3, 0x7, RZ, 0xc0, !PT ;  /* 0x0000000703ff7812 */ /* 0x000fe4000780c0ff */
[----:B------:R-:W-:Y:S01]  /*07f0*/  LOP3.LUT R162, R2, 0xc, R5, 0x78, !PT ;  /* 0x0000000c02a27812 */ /* 0x000fe200078e7805 */
[----:B------:R-:W-:-:S03]  /*0800*/  UIADD3 UR12, -UR12, URZ, URZ ;  /* 0x0000003f0c0c7290 */ /* 0x000fc6000fffe13f */
[C---:B------:R-:W-:Y:S02]  /*0810*/  ISETP.LT.U32.AND P0, PT, R162.reuse, 0x2, !P0 ;  /* 0x00000002a200780c */ /* 0x040fe40004701070 */
[----:B------:R-:W-:Y:S01]  /*0820*/  @P3 LEA.HI R0, R162, R162, RZ, 0x1 ;  /* 0x000000a2a2003211 */ /* 0x000fe200078f08ff */
[----:B------:R-:W1:Y:S02]  /*0830*/  FENCE.VIEW.ASYNC.S ;  /* 0x00000000000073c6 */ /* 0x000e640000000000 */
[----:B-1----:R-:W1:Y:S01]  /*0840*/  @!UP0 SYNCS.EXCH.64 URZ, [UR6+0xa0], UR4 ;  /* 0x0000a004063f85b2 */ /* 0x002e620008000100 */
[----:B------:R-:W-:Y:S02]  /*0850*/  @P3 SHF.R.S32.HI R0, RZ, 0x1, R0 ;  /* 0x00000001ff003819 */ /* 0x000fe40000011400 */
[----:B0-----:R-:W-:Y:S01]  /*0860*/  ISETP.EQ.U32.AND P2, PT, R4, 0x1, PT ;  /* 0x000000010400780c */ /* 0x001fe20003f42070 */
[----:B------:R0:W2:Y:S01]  /*0870*/  @!UP1 SYNCS.EXCH.64 URZ, [UR6+0xa8], UR4 ;  /* 0x0000a804063f95b2 */ /* 0x0000a20008000100 */
[----:B------:R-:W-:Y:S01]  /*0880*/  NOP ;  /* 0x0000000000007918 */ /* 0x000fe20000000000 */
[----:B0-----:R-:W-:-:S06]  /*0890*/  UIMAD UR4, UR11, UR12, UR10 ;  /* 0x0000000c0b0472a4 */ /* 0x001fcc000f8e020a */
[----:B------:R-:W-:Y:S02]  /*08a0*/  @P3 ISETP.NE.AND P4, PT, R0, UR4, PT ;  /* 0x0000000400003c0c */ /* 0x000fe4000bf85270 */
[----:B------:R-:W-:Y:S02]  /*08b0*/  SEL R0, RZ, 0x1, !P0 ;  /* 0x00000001ff007807 */ /* 0x000fe40004000000 */
[----:B------:R-:W-:-:S04]  /*08c0*/  @P3 SEL R19, RZ, 0x1, P4 ;  /* 0x00000001ff133807 */ /* 0x000fc80002000000 */
[----:B------:R-:W-:Y:S01]  /*08d0*/  LOP3.LUT R19, R19, R0, RZ, 0xc0, !PT ;  /* 0x0000000013137212 */ /* 0x000fe200078ec0ff */
[----:B-1----:R-:W-:Y:S06]  /*08e0*/  @!P2 BRA `(.L_x_4) ;  /* 0x000000000008a947 */ /* 0x002fec0003800000 */
[----:B--234-:R-:W-:Y:S01]  /*08f0*/  UCGABAR_ARV ;  /* 0x00000000000079c7 */ /* 0x01cfe20008000000 */
[----:B------:R-:W-:Y:S05]  /*0900*/  BRA `(.L_x_5) ;  /* 0x0000000000047947 */ /* 0x000fea0003800000 */
.L_x_4:
[----:B--234-:R-:W-:Y:S01]  /*0910*/  NOP ;  /* 0x0000000000007918 */ /* 0x01cfe20000000000 */
.L_x_5:
[----:B------:R-:W-:Y:S01]  /*0920*/  ULDC UR4, c[0x0][0x65c] ;  /* 0x0001970000047ab9 */ /* 0x000fe20000000800 */
[----:B------:R-:W-:Y:S01]  /*0930*/  UMOV UR5, URZ ;  /* 0x0000003f00057c82 */ /* 0x000fe20008000000 */
[----:B------:R-:W-:-:S03]  /*0940*/  UISETP.NE.AND UP0, UPT, UR4, 0x1, UPT ;  /* 0x000000010400788c */ /* 0x000fc6000bf05270 */
[----:B------:R-:W-:Y:S01]  /*0950*/  UMOV UR4, UR13 ;  /* 0x0000000d00047c82 */ /* 0x000fe20008000000 */
[----:B------:R-:W-:Y:S02]  /*0960*/  UP2UR UR46, UPR, URZ, 0x1 ;  /* 0x000000013f2e7883 */ /* 0x000fe40008000000 */
[----:B------:R-:W-:Y:S02]  /*0970*/  PLOP3.LUT P0, PT, PT, PT, UP0, 0x80, 0x0 ;  /* 0x000000000000781c */ /* 0x000fe40003f0f008 */
[----:B------:R-:W-:Y:S02]  /*0980*/  PLOP3.LUT P3, PT, PT, PT, UP0, 0x80, 0x0 ;  /* 0x000000000000781c */ /* 0x000fe40003f6f008 */
[----:B------:R-:W-:Y:S01]  /*0990*/  PLOP3.LUT P5, PT, PT, PT, UP0, 0x80, 0x0 ;  /* 0x000000000000781c */ /* 0x000fe20003faf008 */
[----:B------:R-:W-:Y:S01]  /*09a0*/  @UP0 ULDC UR14, c[0x0][0x10] ;  /* 0x00000400000e0ab9 */ /* 0x000fe20000000800 */
[----:B------:R-:W-:Y:S01]  /*09b0*/  @UP0 UMOV UR6, UR10 ;  /* 0x0000000a00060c82 */ /* 0x000fe20008000000 */
[----:B------:R-:W-:Y:S01]  /*09c0*/  @UP0 UMOV UR7, URZ ;  /* 0x0000003f00070c82 */ /* 0x000fe20008000000 */
[----:B------:R-:W-:Y:S01]  /*09d0*/  PLOP3.LUT P4, PT, PT, PT, UP0, 0x80, 0x0 ;  /* 0x000000000000781c */ /* 0x000fe20003f8f008 */
[----:B------:R-:W-:-:S03]  /*09e0*/  @UP0 UIMAD.WIDE.U32 UR14, UR13, UR14, UR6 ;  /* 0x0000000e0d0e02a5 */ /* 0x000fc6000f8e0006 */
[----:B------:R-:W-:Y:S01]  /*09f0*/  @!UP0 ULDC UR7, c[0x0][0xc] ;  /* 0x0000030000078ab9 */ /* 0x000fe20000000800 */
[----:B------:R-:W-:Y:S01]  /*0a00*/  @UP0 UMOV UR6, URZ ;  /* 0x0000003f00060c82 */ /* 0x000fe20008000000 */
[----:B------:R-:W-:Y:S01]  /*0a10*/  @!UP0 UIMAD.WIDE.U32 UR4, UR10, UR7, UR4 ;  /* 0x000000070a0482a5 */ /* 0x000fe2000f8e0004 */
[----:B------:R-:W-:Y:S01]  /*0a20*/  IMAD.U32 R2, RZ, RZ, UR14 ;  /* 0x0000000eff027e24 */ /* 0x000fe2000f8e00ff */
[----:B------:R-:W-:Y:S02]  /*0a30*/  @UP0 UIADD3 UR6, UR15, UR6, URZ ;  /* 0x000000060f060290 */ /* 0x000fe4000fffe03f */
[----:B------:R-:W-:Y:S02]  /*0a40*/  IMAD.U32 R3, RZ, RZ, UR15 ;  /* 0x0000000fff037e24 */ /* 0x000fe4000f8e00ff */
[----:B------:R-:W-:Y:S02]  /*0a50*/  @P0 IMAD.MOV.U32 R7, RZ, RZ, R2 ;  /* 0x000000ffff070224 */ /* 0x000fe400078e0002 */
[----:B------:R-:W-:-:S02]  /*0a60*/  IMAD.U32 R5, RZ, RZ, UR5 ;  /* 0x00000005ff057e24 */ /* 0x000fc4000f8e00ff */
[----:B------:R-:W-:Y:S02]  /*0a70*/  IMAD.U32 R2, RZ, RZ, UR4 ;  /* 0x00000004ff027e24 */ /* 0x000fe4000f8e00ff */
[----:B------:R-:W-:Y:S02]  /*0a80*/  @P3 IMAD.U32 R6, RZ, RZ, UR6 ;  /* 0x00000006ff063e24 */ /* 0x000fe4000f8e00ff */
[----:B------:R-:W-:Y:S02]  /*0a90*/  @!P5 IMAD.MOV.U32 R6, RZ, RZ, R5 ;  /* 0x000000ffff06d224 */ /* 0x000fe400078e0005 */
[----:B------:R-:W-:Y:S02]  /*0aa0*/  @!P4 IMAD.MOV.U32 R7, RZ, RZ, R2 ;  /* 0x000000ffff07c224 */ /* 0x000fe400078e0002 */
[----:B------:R-:W-:Y:S01]  /*0ab0*/  IMAD.U32 R3, RZ, RZ, UR5 ;  /* 0x00000005ff037e24 */ /* 0x000fe2000f8e00ff */
[----:B------:R0:W-:Y:S01]  /*0ac0*/  STL [R1+0x600], R6 ;  /* 0x0006000601007387 */ /* 0x0001e20000100800 */
[----:B------:R-:W-:-:S03]  /*0ad0*/  IMAD.U32 R4, RZ, RZ, UR4 ;  /* 0x00000004ff047e24 */ /* 0x000fc6000f8e00ff */
[----:B------:R0:W-:Y:S01]  /*0ae0*/  STL [R1+0x604], R7 ;  /* 0x0006040701007387 */ /* 0x0001e20000100800 */
[----:B------:R-:W-:Y:S05]  /*0af0*/  @!P2 BRA `(.L_x_6) ;  /* 0x00000000000ca947 */ /* 0x000fea0003800000 */
[----:B------:R-:W-:Y:S01]  /*0b00*/  UCGABAR_WAIT ;  /* 0x0000000000007dc7 */ /* 0x000fe20008000000 */
[----:B------:R-:W-:Y:S01]  /*0b10*/  CCTL.IVALL ;  /* 0x00000000ff00798f */ /* 0x000fe20002000000 */
[----:B------:R-:W-:Y:S05]  /*0b20*/  BRA `(.L_x_7) ;  /* 0x0000000000047947 */ /* 0x000fea0003800000 */
.L_x_6:
[----:B------:R-:W-:Y:S06]  /*0b30*/  BAR.SYNC.DEFER_BLOCKING 0x0 ;  /* 0x0000000000007b1d */ /* 0x000fec0000010000 */
.L_x_7:
[----:B------:R-:W-:Y:S05]  /*0b40*/  @!P1 BRA `(.L_x_8) ;  /* 0x00000288000c9947 */ /* 0x000fea0003800000 */
[----:B------:R-:W-:-:S06]  /*0b50*/  UISETP.GT.U32.AND UP0, UPT, UR16, 0x1, UPT ;  /* 0x000000011000788c */ /* 0x000fcc000bf04070 */
[----:B------:R-:W-:-:S13]  /*0b60*/  PLOP3.LUT P0, PT, PT, PT, UP0, 0x80, 0x0 ;  /* 0x000000000000781c */ /* 0x000fda0003f0f008 */
[----:B------:R-:W-:Y:S05]  /*0b70*/  @P0 EXIT ;  /* 0x000000000000094d */ /* 0x000fea0003800000 */
[----:B------:R-:W-:Y:S01]  /*0b80*/  ULDC.64 UR4, c[0x0][0x650] ;  /* 0x0001940000047ab9 */ /* 0x000fe20000000a00 */
[----:B------:R-:W-:Y:S01]  /*0b90*/  UMOV UR41, 0xffffffff ;  /* 0xffffffff00297882 */ /* 0x000fe20000000000 */
[----:B------:R-:W-:Y:S01]  /*0ba0*/  ISETP.GE.U32.AND P0, PT, R7, UR4, PT ;  /* 0x0000000407007c0c */ /* 0x000fe2000bf06070 */
[----:B------:R-:W-:Y:S01]  /*0bb0*/  UMOV UR42, 0xffffffff ;  /* 0xffffffff002a7882 */ /* 0x000fe20000000000 */
[----:B------:R-:W-:Y:S01]  /*0bc0*/  UMOV UR43, 0xffffffff ;  /* 0xffffffff002b7882 */ /* 0x000fe20000000000 */
[----:B------:R-:W-:Y:S02]  /*0bd0*/  PRMT R0, RZ, 0x7610, R0 ;  /* 0x00007610ff007816 */ /* 0x000fe40000000000 */
[----:B------:R-:W-:-:S13]  /*0be0*/  ISETP.GE.U32.AND.EX P0, PT, R6, UR5, PT, P0 ;  /* 0x0000000506007c0c */ /* 0x000fda000bf06100 */
[----:B------:R-:W-:Y:S05]  /*0bf0*/  @P0 BRA `(.L_x_9) ;  /* 0x0000000400480947 */ /* 0x000fea0003800000 */
[----:B------:R-:W-:Y:S01]  /*0c00*/  ULDC.64 UR16, c[0x0][0x628] ;  /* 0x00018a0000107ab9 */ /* 0x000fe20000000a00 */
[C---:B------:R-:W-:Y:S01]  /*0c10*/  R2UR UR19, R7.reuse ;  /* 0x00000000071372ca */ /* 0x040fe200000e0000 */
[----:B------:R-:W-:Y:S01]  /*0c20*/  ULDC UR18, c[0x0][0x630] ;  /* 0x00018c0000127ab9 */ /* 0x000fe20000000800 */
[----:B------:R-:W-:Y:S02]  /*0c30*/  ISETP.NE.U32.AND P0, PT, RZ, UR16, PT ;  /* 0x00000010ff007c0c */ /* 0x000fe4000bf05070 */
[----:B------:R-:W-:Y:S02]  /*0c40*/  R2UR UR4, R7 ;  /* 0x00000000070472ca */ /* 0x000fe400000e0000 */
[----:B------:R-:W-:Y:S02]  /*0c50*/  ISETP.NE.AND.EX P0, PT, RZ, UR17, PT, P0 ;  /* 0x00000011ff007c0c */ /* 0x000fe4000bf05300 */
[----:B------:R-:W-:-:S11]  /*0c60*/  R2UR UR5, R6 ;  /* 0x00000000060572ca */ /* 0x000fd600000e0000 */
[----:B------:R-:W-:Y:S05]  /*0c70*/  @!P0 BRA `(.L_x_10) ;  /* 0x0000000000308947 */ /* 0x000fea0003800000 */
[----:B------:R-:W-:Y:S01]  /*0c80*/  R2UR UR4, R7 ;  /* 0x00000000070472ca */ /* 0x000fe200000e0000 */
[----:B------:R-:W-:Y:S01]  /*0c90*/  ULDC UR9, c[0x0][0x634] ;  /* 0x00018d0000097ab9 */ /* 0x000fe20000000800 */
[----:B------:R-:W-:-:S11]  /*0ca0*/  R2UR UR13, R6 ;  /* 0x00000000060d72ca */ /* 0x000fd600000e0000 */
[----:B------:R-:W-:-:S04]  /*0cb0*/  UIADD3 UR9, UP0, UR4, UR9, URZ ;  /* 0x0000000904097290 */ /* 0x000fc8000ff1e03f */
[----:B------:R-:W-:-:S04]  /*0cc0*/  UIADD3.X UR13, URZ, UR13, URZ, UP0, !UPT ;  /* 0x0000000d3f0d7290 */ /* 0x000fc800087fe43f */
[----:B------:R-:W-:-:S04]  /*0cd0*/  UIMAD.WIDE.U32 UR4, UR13, UR16, URZ ;  /* 0x000000100d0472a5 */ /* 0x000fc8000f8e003f */
[----:B------:R-:W-:Y:S02]  /*0ce0*/  UIMAD.WIDE.U32 UR6, UP0, UR9, UR17, UR4 ;  /* 0x00000011090672a5 */ /* 0x000fe4000f800004 */
[----:B------:R-:W-:Y:S02]  /*0cf0*/  UIMAD.WIDE.U32 UR4, UR9, UR16, URZ ;  /* 0x00000010090472a5 */ /* 0x000fe4000f8e003f */
[----:B------:R-:W-:Y:S02]  /*0d00*/  UIADD3.X UR15, URZ, URZ, URZ, UP0, !UPT ;  /* 0x0000003f3f0f7290 */ /* 0x000fe400087fe43f */
[----:B------:R-:W-:Y:S01]  /*0d10*/  UIADD3 URZ, UP0, UR5, UR6, URZ ;  /* 0x00000006053f7290 */ /* 0x000fe2000ff1e03f */
[----:B------:R-:W-:-:S03]  /*0d20*/  UMOV UR14, UR7 ;  /* 0x00000007000e7c82 */ /* 0x000fc60008000000 */
[----:B------:R-:W-:-:S12]  /*0d30*/  UIMAD.WIDE.U32.X UR4, UR13, UR17, UR14, UP0 ;  /* 0x000000110d0472a5 */ /* 0x000fd800080e040e */
.L_x_10:
[----:B------:R-:W-:Y:S01]  /*0d40*/  USHF.R.U64 UR43, UR4, UR18, UR5 ;  /* 0x00000012042b7299 */ /* 0x000fe20008001205 */
[----:B------:R-:W-:Y:S01]  /*0d50*/  R2UR UR7, R6 ;  /* 0x00000000060772ca */ /* 0x000fe200000e0000 */
[----:B------:R-:W-:Y:S02]  /*0d60*/  USHF.R.U32.HI UR4, URZ, UR18, UR5 ;  /* 0x000000123f047299 */ /* 0x000fe40008011605 */
[----:B------:R-:W-:Y:S01]  /*0d70*/  UIADD3 UR5, UP0, URZ, -UR43, URZ ;  /* 0x8000002b3f057290 */ /* 0x000fe2000ff1e03f */
[----:B------:R-:W-:Y:S01]  /*0d80*/  ULDC.64 UR14, c[0x0][0x620] ;  /* 0x00018800000e7ab9 */ /* 0x000fe20000000a00 */
[----:B------:R-:W-:Y:S02]  /*0d90*/  UMOV UR6, UR19 ;  /* 0x0000001300067c82 */ /* 0x000fe40008000000 */
[----:B------:R-:W-:Y:S01]  /*0da0*/  UIADD3.X UR4, URZ, ~UR4, URZ, UP0, !UPT ;  /* 0x800000043f047290 */ /* 0x000fe200087fe43f */
[----:B------:R-:W-:Y:S01]  /*0db0*/  ULDC UR9, c[0x0][0x618] ;  /* 0x0001860000097ab9 */ /* 0x000fe20000000800 */
[----:B------:R-:W-:-:S02]  /*0dc0*/  UIMAD UR12, UR11, UR12, UR10 ;  /* 0x0000000c0b0c72a4 */ /* 0x000fc4000f8e020a */
[----:B------:R-:W-:Y:S02]  /*0dd0*/  UIMAD UR4, UR4, UR14, URZ ;  /* 0x0000000e040472a4 */ /* 0x000fe4000f8e023f */
[----:B------:R-:W-:Y:S02]  /*0de0*/  UIMAD.WIDE.U32 UR6, UR5, UR14, UR6 ;  /* 0x0000000e050672a5 */ /* 0x000fe4000f8e0006 */
[----:B------:R-:W-:Y:S01]  /*0df0*/  UIMAD UR4, UR5, UR15, UR4 ;  /* 0x0000000f050472a4 */ /* 0x000fe2000f8e0204 */
[----:B------:R-:W-:Y:S01]  /*0e00*/  ULDC UR10, c[0x0][0x608] ;  /* 0x00018200000a7ab9 */ /* 0x000fe20000000800 */
[----:B------:R-:W-:Y:S02]  /*0e10*/  ULDC UR18, c[0x0][0x658] ;  /* 0x0001960000127ab9 */ /* 0x000fe40000000800 */
[----:B------:R-:W-:Y:S01]  /*0e20*/  UIADD3 UR7, UR7, UR4, URZ ;  /* 0x0000000407077290 */ /* 0x000fe2000fffe03f */
[----:B------:R-:W-:Y:S02]  /*0e30*/  UMOV UR11, 0xffffffff ;  /* 0xffffffff000b7882 */ /* 0x000fe40000000000 */
[----:B------:R-:W-:Y:S01]  /*0e40*/  ULDC.64 UR4, c[0x0][0x640] ;  /* 0x0001900000047ab9 */ /* 0x000fe20000000a00 */
[----:B------:R-:W-:Y:S01]  /*0e50*/  USHF.R.U64 UR16, UR6, UR9, UR7 ;  /* 0x0000000906107299 */ /* 0x000fe20008001207 */
[----:B------:R-:W-:Y:S01]  /*0e60*/  ISETP.NE.U32.AND P0, PT, RZ, UR4, PT ;  /* 0x00000004ff007c0c */ /* 0x000fe2000bf05070 */
[----:B------:R-:W-:-:S02]  /*0e70*/  USHF.R.U32.HI UR7, URZ, UR9, UR7 ;  /* 0x000000093f077299 */ /* 0x000fc40008011607 */
[----:B------:R-:W-:Y:S01]  /*0e80*/  USHF.L.U32 UR6, UR11, UR18, URZ ;  /* 0x000000120b067299 */ /* 0x000fe2000800063f */
[----:B------:R-:W-:Y:S01]  /*0e90*/  ISETP.NE.AND.EX P0, PT, RZ, UR5, PT, P0 ;  /* 0x00000005ff007c0c */ /* 0x000fe2000bf05300 */
[----:B------:R-:W-:Y:S02]  /*0ea0*/  USHF.R.U64 UR22, UR16, UR10, UR7 ;  /* 0x0000000a10167299 */ /* 0x000fe40008001207 */
[----:B------:R-:W-:Y:S02]  /*0eb0*/  USHF.R.U32.HI UR7, URZ, UR10, UR7 ;  /* 0x0000000a3f077299 */ /* 0x000fe40008011607 */
[----:B------:R-:W-:Y:S02]  /*0ec0*/  UISETP.NE.AND UP1, UPT, UR46, URZ, UPT ;  /* 0x0000003f2e00728c */ /* 0x000fe4000bf25270 */
[----:B------:R-:W-:Y:S01]  /*0ed0*/  USHF.R.U64 UR23, UR22, UR18, UR7 ;  /* 0x0000001216177299 */ /* 0x000fe20008001207 */
[----:B------:R-:W-:Y:S01]  /*0ee0*/  ULDC UR17, c[0x0][0x600] ;  /* 0x0001800000117ab9 */ /* 0x000fe20000000800 */
[----:B------:R-:W-:-:S02]  /*0ef0*/  ULOP3.LUT UR13, URZ, UR6, URZ, 0x33, !UPT ;  /* 0x000000063f0d7292 */ /* 0x000fc4000f8e333f */
[----:B------:R-:W-:Y:S02]  /*0f00*/  UIADD3 UR15, UR17, -0x1, URZ ;  /* 0xffffffff110f7890 */ /* 0x000fe4000fffe03f */
[----:B------:R-:W-:Y:S02]  /*0f10*/  USEL UR12, UR8, UR12, !UP1 ;  /* 0x0000000c080c7287 */ /* 0x000fe4000c800000 */
[----:B------:R-:W-:Y:S01]  /*0f20*/  USHF.R.U32.HI UR7, URZ, UR18, UR7 ;  /* 0x000000123f077299 */ /* 0x000fe20008011607 */
[----:B------:R-:W-:Y:S01]  /*0f30*/  ULDC UR19, c[0x0][0x648] ;  /* 0x0001920000137ab9 */ /* 0x000fe20000000800 */
[----:B------:R-:W-:Y:S01]  /*0f40*/  ULDC UR20, c[0x0][0x638] ;  /* 0x00018e0000147ab9 */ /* 0x000fe20000000800 */
[----:B------:R-:W-:Y:S01]  /*0f50*/  UMOV UR21, 0x1 ;  /* 0x0000000100157882 */ /* 0x000fe20000000000 */
[----:B------:R-:W-:Y:S01]  /*0f60*/  UMOV UR6, UR23 ;  /* 0x0000001700067c82 */ /* 0x000fe20008000000 */
[----:B------:R-:W-:Y:S07]  /*0f70*/  @!P0 BRA `(.L_x_11) ;  /* 0x0000000000308947 */ /* 0x000fee0003800000 */
[----:B------:R-:W-:Y:S02]  /*0f80*/  ULDC UR10, c[0x0][0x64c] ;  /* 0x00019300000a7ab9 */ /* 0x000fe40000000800 */
        /* <DEDUP_REMOVED lines=8> */
[----:B------:R-:W-:-:S07]  /*1010*/  UIMAD.WIDE.U32.X UR4, UR14, UR5, UR10, UP0 ;  /* 0x000000050e0472a5 */ /* 0x000fce00080e040a */
[----:B------:R-:W-:Y:S01]  /*1020*/  UMOV UR6, UR4 ;  /* 0x0000000400067c82 */ /* 0x000fe20008000000 */
[----:B------:R-:W-:-:S05]  /*1030*/  UMOV UR7, UR5 ;  /* 0x0000000500077c82 */ /* 0x000fca0008000000 */
.L_x_11:
[----:B------:R-:W-:Y:S01]  /*1040*/  USHF.R.U64 UR5, UR6, UR19, UR7 ;  /* 0x0000001306057299 */ /* 0x000fe20008001207 */
[----:B------:R-:W-:Y:S01]  /*1050*/  IMAD.MOV.U32 R0, RZ, RZ, 0x1 ;  /* 0x00000001ff007424 */ /* 0x000fe200078e00ff */
[----:B------:R-:W-:Y:S02]  /*1060*/  USHF.L.U32 UR4, UR21, UR18, URZ ;  /* 0x0000001215047299 */ /* 0x000fe4000800063f */
[----:B------:R-:W-:Y:S02]  /*1070*/  ULOP3.LUT UR13, UR22, UR13, URZ, 0xc0, !UPT ;  /* 0x0000000d160d7292 */ /* 0x000fe4000f8ec03f */
[----:B------:R-:W-:Y:S02]  /*1080*/  UIADD3 UR6, -UR5, URZ, URZ ;  /* 0x0000003f05067290 */ /* 0x000fe4000fffe13f */
[----:B------:R-:W-:Y:S02]  /*1090*/  UIMAD UR13, UR4, UR5, UR13 ;  /* 0x00000005040d72a4 */ /* 0x000fe4000f8e020d */
[----:B------:R-:W-:-:S02]  /*10a0*/  ULOP3.LUT UR15, UR16, UR15, URZ, 0xc0, !UPT ;  /* 0x0000000f100f7292 */ /* 0x000fc4000f8ec03f */
[----:B------:R-:W-:Y:S01]  /*10b0*/  UIMAD UR4, UR6, UR20, UR23 ;  /* 0x00000014060472a4 */ /* 0x000fe2000f8e0217 */
[----:B------:R-:W-:Y:S01]  /*10c0*/  ULDC UR5, c[0x0][0x610] ;  /* 0x0001840000057ab9 */ /* 0x000fe20000000800 */
[----:B------:R-:W-:Y:S02]  /*10d0*/  UISETP.NE.AND UP0, UPT, UR46, URZ, UPT ;  /* 0x0000003f2e00728c */ /* 0x000fe4000bf05270 */
[----:B------:R-:W-:Y:S02]  /*10e0*/  UIMAD UR12, UR13, UR5, UR12 ;  /* 0x000000050d0c72a4 */ /* 0x000fe4000f8e020c */
[----:B------:R-:W-:-:S04]  /*10f0*/  UIMAD UR4, UR4, UR17, UR15 ;  /* 0x00000011040472a4 */ /* 0x000fc8000f8e020f */
[----:B------:R-:W-:Y:S02]  /*1100*/  USEL UR42, UR4, UR12, !UP0 ;  /* 0x0000000c042a7287 */ /* 0x000fe4000c000000 */
[----:B------:R-:W-:-:S12]  /*1110*/  USEL UR41, UR12, UR4, !UP0 ;  /* 0x000000040c297287 */ /* 0x000fd8000c000000 */
.L_x_9:
[----:B------:R-:W-:-:S08]  /*1120*/  NOP ;  /* 0x0000000000007918 */ /* 0x000fd00000000000 */
[----:B------:R-:W1:Y:S02]  /*1130*/  USETMAXREG.TRY_ALLOC.CTAPOOL UP0, 0xf0 ;  /* 0x000000f0000079c8 */ /* 0x000e640008000600 */
[----:B-1----:R-:W-:-:S13]  /*1140*/  PLOP3.LUT P0, PT, PT, PT, UP0, 0x80, 0x0 ;  /* 0x000000000000781c */ /* 0x002fda0003f0f008 */
[----:B------:R-:W-:Y:S05]  /*1150*/  @!P0 BRA `(.L_x_9) ;  /* 0xfffffffc00f08947 */ /* 0x000fea000383ffff */
[----:B------:R-:W-:Y:S01]  /*1160*/  ULDC.64 UR4, c[0x0][0x598] ;  /* 0x0001660000047ab9 */ /* 0x000fe20000000a00 */
[----:B------:R-:W-:Y:S01]  /*1170*/  ULDC.64 UR36, c[0x0][0x208] ;  /* 0x0000820000247ab9 */ /* 0x000fe20000000a00 */
[----:B------:R-:W-:-:S04]  /*1180*/  ISETP.NE.U32.AND P0, PT, RZ, UR4, PT ;  /* 0x00000004ff007c0c */ /* 0x000fc8000bf05070 */
[----:B------:R-:W-:-:S13]  /*1190*/  ISETP.NE.AND.EX P0, PT, RZ, UR5, PT, P0 ;  /* 0x00000005ff007c0c */ /* 0x000fda000bf05300 */
[----:B------:R-:W-:Y:S05]  /*11a0*/  @!P0 BRA `(.L_x_12) ;  /* 0x00000000001c8947 */ /* 0x000fea0003800000 */
[----:B------:R-:W1:Y:S02]  /*11b0*/  LDC.64 R2, c[0x0][0x598] ;  /* 0x00016600ff027b82 */ /* 0x000e640000000a00 */
[----:B-1----:R-:W2:Y:S02]  /*11c0*/  LDG.E.64 R2, desc[UR36][R2.64] ;  /* 0x0000002402027981 */ /* 0x002ea4000c1e1b00 */
[----:B--2---:R-:W-:-:S04]  /*11d0*/  ISETP.NE.U32.AND P0, PT, R2, RZ, PT ;  /* 0x000000ff0200720c */ /* 0x004fc80003f05070 */
[----:B------:R-:W-:-:S13]  /*11e0*/  ISETP.NE.AND.EX P0, PT, R3, RZ, PT, P0 ;  /* 0x000000ff0300720c */ /* 0x000fda0003f05300 */
[----:B------:R-:W-:Y:S05]  /*11f0*/  @!P0 BRA `(.L_x_12) ;  /* 0x0000000000088947 */ /* 0x000fea0003800000 */
[----:B------:R1:W5:Y:S01]  /*1200*/  LD.E R2, desc[UR36][R2.64] ;  /* 0x0000002402027980 */ /* 0x000362000c101900 */
[----:B------:R-:W-:Y:S05]  /*1210*/  BRA `(.L_x_13) ;  /* 0x0000000000247947 */ /* 0x000fea0003800000 */
.L_x_12:
[----:B------:R-:W-:Y:S02]  /*1220*/  ULDC.64 UR4, c[0x0][0x588] ;  /* 0x0001620000047ab9 */ /* 0x000fe40000000a00 */
[----:B------:R-:W-:-:S04]  /*1230*/  ISETP.NE.U32.AND P0, PT, RZ, UR4, PT ;  /* 0x00000004ff007c0c */ /* 0x000fc8000bf05070 */
[----:B------:R-:W-:-:S13]  /*1240*/  ISETP.NE.AND.EX P0, PT, RZ, UR5, PT, P0 ;  /* 0x00000005ff007c0c */ /* 0x000fda000bf05300 */
[----:B------:R-:W-:Y:S05]  /*1250*/  @!P0 BRA `(.L_x_14) ;  /* 0x00000000000c8947 */ /* 0x000fea0003800000 */
[----:B------:R-:W1:Y:S02]  /*1260*/  LDC.64 R2, c[0x0][0x588] ;  /* 0x00016200ff027b82 */ /* 0x000e640000000a00 */
[----:B-1----:R2:W5:Y:S01]  /*1270*/  LDG.E R2, desc[UR36][R2.64] ;  /* 0x0000002402027981 */ /* 0x002562000c1e1900 */
[----:B------:R-:W-:Y:S05]  /*1280*/  BRA `(.L_x_13) ;  /* 0x0000000000087947 */ /* 0x000fea0003800000 */
.L_x_14:
[----:B------:R-:W-:Y:S02]  /*1290*/  ULDC UR4, c[0x0][0x580] ;  /* 0x0001600000047ab9 */ /* 0x000fe40000000800 */
[----:B------:R-:W-:-:S07]  /*12a0*/  IMAD.U32 R2, RZ, RZ, UR4 ;  /* 0x00000004ff027e24 */ /* 0x000fce000f8e00ff */
.L_x_13:
[----:B------:R-:W-:Y:S02]  /*12b0*/  ULDC.64 UR4, c[0x0][0x5a0] ;  /* 0x0001680000047ab9 */ /* 0x000fe40000000a00 */
[----:B------:R-:W-:-:S04]  /*12c0*/  ISETP.NE.U32.AND P0, PT, RZ, UR4, PT ;  /* 0x00000004ff007c0c */ /* 0x000fc8000bf05070 */
[----:B------:R-:W-:-:S13]  /*12d0*/  ISETP.NE.AND.EX P0, PT, RZ, UR5, PT, P0 ;  /* 0x00000005ff007c0c */ /* 0x000fda000bf05300 */
[----:B------:R-:W-:Y:S05]  /*12e0*/  @!P0 BRA `(.L_x_15) ;  /* 0x00000000001c8947 */ /* 0x000fea0003800000 */
[----:B------:R-:W3:Y:S02]  /*12f0*/  LDC.64 R4, c[0x0][0x5a0] ;  /* 0x00016800ff047b82 */ /* 0x000ee40000000a00 */
[----:B---3--:R-:W3:Y:S02]  /*1300*/  LDG.E.64 R4, desc[UR36][R4.64] ;  /* 0x0000002404047981 */ /* 0x008ee4000c1e1b00 */
[----:B---3--:R-:W-:-:S04]  /*1310*/  ISETP.NE.U32.AND P0, PT, R4, RZ, PT ;  /* 0x000000ff0400720c */ /* 0x008fc80003f05070 */
[----:B------:R-:W-:-:S13]  /*1320*/  ISETP.NE.AND.EX P0, PT, R5, RZ, PT, P0 ;  /* 0x000000ff0500720c */ /* 0x000fda0003f05300 */
[----:B------:R-:W-:Y:S05]  /*1330*/  @!P0 BRA `(.L_x_15) ;  /* 0x0000000000088947 */ /* 0x000fea0003800000 */
[----:B------:R3:W5:Y:S01]  /*1340*/  LD.E R16, desc[UR36][R4.64] ;  /* 0x0000002404107980 */ /* 0x000762000c101900 */
[----:B------:R-:W-:Y:S05]  /*1350*/  BRA `(.L_x_16) ;  /* 0x0000000000247947 */ /* 0x000fea0003800000 */
.L_x_15:
[----:B------:R-:W-:Y:S02]  /*1360*/  ULDC.64 UR4, c[0x0][0x590] ;  /* 0x0001640000047ab9 */ /* 0x000fe40000000a00 */
[----:B------:R-:W-:-:S04]  /*1370*/  ISETP.NE.U32.AND P0, PT, RZ, UR4, PT ;  /* 0x00000004ff007c0c */ /* 0x000fc8000bf05070 */
[----:B------:R-:W-:-:S13]  /*1380*/  ISETP.NE.AND.EX P0, PT, RZ, UR5, PT, P0 ;  /* 0x00000005ff007c0c */ /* 0x000fda000bf05300 */
[----:B------:R-:W-:Y:S05]  /*1390*/  @!P0 BRA `(.L_x_17) ;  /* 0x00000000000c8947 */ /* 0x000fea0003800000 */
[----:B------:R-:W3:Y:S02]  /*13a0*/  LDC.64 R16, c[0x0][0x590] ;  /* 0x00016400ff107b82 */ /* 0x000ee40000000a00 */
[----:B---3--:R4:W5:Y:S01]  /*13b0*/  LDG.E R16, desc[UR36][R16.64] ;  /* 0x0000002410107981 */ /* 0x008962000c1e1900 */
[----:B------:R-:W-:Y:S05]  /*13c0*/  BRA `(.L_x_16) ;  /* 0x0000000000087947 */ /* 0x000fea0003800000 */
.L_x_17:
[----:B------:R-:W-:Y:S02]  /*13d0*/  ULDC UR4, c[0x0][0x584] ;  /* 0x0001610000047ab9 */ /* 0x000fe40000000800 */
[----:B------:R-:W-:-:S07]  /*13e0*/  IMAD.U32 R16, RZ, RZ, UR4 ;  /* 0x00000004ff107e24 */ /* 0x000fce000f8e00ff */
.L_x_16:
[----:B------:R-:W-:-:S13]  /*13f0*/  LOP3.LUT P0, RZ, R0, 0xff, RZ, 0xc0, !PT ;  /* 0x000000ff00ff7812 */ /* 0x000fda000780c0ff */
[----:B------:R-:W-:Y:S05]  /*1400*/  @!P0 EXIT ;  /* 0x000000000000894d */ /* 0x000fea0003800000 */
[----:B------:R-:W-:Y:S01]  /*1410*/  ULDC UR4, c[0x0][0x28c] ;  /* 0x0000a30000047ab9 */ /* 0x000fe20000000800 */
[----:B------:R-:W-:Y:S01]  /*1420*/  UMOV UR38, URZ ;  /* 0x0000003f00267c82 */ /* 0x000fe20008000000 */
[----:B------:R-:W-:Y:S01]  /*1430*/  UIADD3 UR4, UR4, 0xf, URZ ;  /* 0x0000000f04047890 */ /* 0x000fe2000fffe03f */
[----:B------:R-:W-:-:S03]  /*1440*/  UMOV UR39, URZ ;  /* 0x0000003f00277c82 */ /* 0x000fc60008000000 */
[----:B------:R-:W-:-:S04]  /*1450*/  USHF.R.S32.HI UR5, URZ, 0x1f, UR4 ;  /* 0x0000001f3f057899 */ /* 0x000fc80008011404 */
[----:B------:R-:W-:-:S04]  /*1460*/  ULEA.HI UR5, UR5, UR4, URZ, 0x4 ;  /* 0x0000000405057291 */ /* 0x000fc8000f8f203f */
[----:B------:R-:W-:-:S12]  /*1470*/  USHF.R.S32.HI UR44, URZ, 0x4, UR5 ;  /* 0x000000043f2c7899 */ /* 0x000fd80008011405 */
.L_x_1057:
[----:B------:R-:W0:Y:S01]  /*1480*/  S2R R0, SR_TID.X ;  /* 0x0000000000007919 */ /* 0x000e220000002100 */
[----:B------:R-:W1:Y:S01]  /*1490*/  S2UR UR6, SR_CgaCtaId ;  /* 0x00000000000679c3 */ /* 0x000e620000008800 */
[----:B------:R-:W-:Y:S02]  /*14a0*/  UMOV UR45, 0x400 ;  /* 0x00000400002d7882 */ /* 0x000fe40000000000 */
[----:B-1----:R-:W-:Y:S01]  /*14b0*/  ULEA UR45, UR6, UR45, 0x18 ;  /* 0x0000002d062d7291 */ /* 0x002fe2000f8ec03f */
[----:B0-----:R-:W-:-:S04]  /*14c0*/  LOP3.LUT R0, R0, 0x80, RZ, 0xc0, !PT ;  /* 0x0000008000007812 */ /* 0x001fc800078ec0ff */
[----:B------:R-:W-:-:S06]  /*14d0*/  SHF.R.U32.HI R0, RZ, 0x7, R0 ;  /* 0x00000007ff007819 */ /* 0x000fcc0000011600 */
[----:B------:R-:W0:Y:S02]  /*14e0*/  SHFL.IDX PT, R0, R0, RZ, 0x1f ;  /* 0x00001fff00007589 */ /* 0x000e2400000e0000 */
[----:B0-----:R-:W-:-:S13]  /*14f0*/  R2UR UR4, R0 ;  /* 0x00000000000472ca */ /* 0x001fda00000e0000 */
[----:B------:R-:W-:-:S04]  /*1500*/  ULEA.HI UR5, UR4, UR4, URZ, 0x1 ;  /* 0x0000000404057291 */ /* 0x000fc8000f8f083f */
[----:B------:R-:W-:-:S04]  /*1510*/  ULOP3.LUT UR5, UR5, 0x1ffffe, URZ, 0xc0, !UPT ;  /* 0x001ffffe05057892 */ /* 0x000fc8000f8ec03f */
[----:B------:R-:W-:-:S03]  /*1520*/  UIADD3 UR5, UR4, -UR5, URZ ;  /* 0x8000000504057290 */ /* 0x000fc6000fffe03f */
[----:B------:R-:W-:Y:S01]  /*1530*/  ULDC UR4, c[0x0][0x28c] ;  /* 0x0000a30000047ab9 */ /* 0x000fe20000000800 */
[----:B------:R-:W-:Y:S01]  /*1540*/  ULEA UR5, UR5, UR45, 0xb ;  /* 0x0000002d05057291 */ /* 0x000fe2000f8e583f */
[----:B------:R-:W-:-:S03]  /*1550*/  ISETP.LT.AND P0, PT, RZ, UR4, PT ;  /* 0x00000004ff007c0c */ /* 0x000fc6000bf01270 */
[----:B------:R-:W-:-:S04]  /*1560*/  UIADD3 UR5, UR5, 0x180, URZ ;  /* 0x0000018005057890 */ /* 0x000fc8000fffe03f */
[----:B------:R-:W-:-:S04]  /*1570*/  USHF.R.U32.HI UR5, URZ, 0x4, UR5 ;  /* 0x000000043f057899 */ /* 0x000fc80008011605 */
[----:B------:R-:W-:Y:S02]  /*1580*/  ULOP3.LUT UR47, UR5, 0x3fff, URZ, 0xc0, !UPT ;  /* 0x00003fff052f7892 */ /* 0x000fe4000f8ec03f */
[----:B---345:R-:W-:Y:S10]  /*1590*/  @P0 BRA `(.L_x_18) ;  /* 0x0000000000400947 */ /* 0x038ff40003800000 */
[----:B------:R-:W-:Y:S01]  /*15a0*/  MOV R0, 0x0 ;  /* 0x0000000000007802 */ /* 0x000fe20000000f00 */
[----:B------:R-:W-:Y:S01]  /*15b0*/  ULDC.64 UR4, c[0x4][0x68] ;  /* 0x01001a0000047ab9 */ /* 0x000fe20000000a00 */
[----:B------:R-:W-:Y:S01]  /*15c0*/  ULDC.64 UR6, c[0x4][0x8] ;  /* 0x0100020000067ab9 */ /* 0x000fe20000000a00 */
[----:B---3--:R-:W-:Y:S01]  /*15d0*/  IMAD.U32 R4, RZ, RZ, UR4 ;  /* 0x00000004ff047e24 */ /* 0x008fe2000f8e00ff */
[----:B------:R0:W1:Y:S01]  /*15e0*/  LDC.64 R14, c[0x4][R0] ;  /* 0x01000000000e7b82 */ /* 0x0000620000000a00 */
[----:B------:R-:W-:Y:S01]  /*15f0*/  IMAD.U32 R5, RZ, RZ, UR5 ;  /* 0x00000005ff057e24 */ /* 0x000fe2000f8e00ff */
[----:B------:R-:W-:Y:S01]  /*1600*/  ULDC.64 UR4, c[0x4][0x70] ;  /* 0x01001c0000047ab9 */ /* 0x000fe20000000a00 */
[----:B------:R-:W-:Y:S02]  /*1610*/  IMAD.U32 R10, RZ, RZ, UR6 ;  /* 0x00000006ff0a7e24 */ /* 0x000fe4000f8e00ff */
[----:B------:R-:W-:Y:S02]  /*1620*/  IMAD.U32 R6, RZ, RZ, UR4 ;  /* 0x00000004ff067e24 */ /* 0x000fe4000f8e00ff */
[----:B------:R-:W-:-:S02]  /*1630*/  IMAD.U32 R7, RZ, RZ, UR5 ;  /* 0x00000005ff077e24 */ /* 0x000fc4000f8e00ff */
[----:B------:R-:W-:Y:S02]  /*1640*/  IMAD.U32 R11, RZ, RZ, UR7 ;  /* 0x00000007ff0b7e24 */ /* 0x000fe4000f8e00ff */
[----:B------:R-:W-:Y:S02]  /*1650*/  IMAD.MOV.U32 R8, RZ, RZ, 0x1e1 ;  /* 0x000001e1ff087424 */ /* 0x000fe400078e00ff */
[----:B------:R-:W-:Y:S02]  /*1660*/  IMAD.MOV.U32 R12, RZ, RZ, 0x1 ;  /* 0x00000001ff0c7424 */ /* 0x000fe400078e00ff */
[----:B0-----:R-:W-:-:S07]  /*1670*/  IMAD.MOV.U32 R13, RZ, RZ, RZ ;  /* 0x000000ffff0d7224 */ /* 0x001fce00078e00ff */
[----:B------:R-:W-:-:S07]  /*1680*/  LEPC R20, `(.L_x_18) ;  /* 0x000000001014794e */ /* 0x000fce0000000000 */
[----:B-12-45:R-:W-:Y:S05]  /*1690*/  CALL.ABS.NOINC R14 ;  /* 0x000000000e007343 */ /* 0x036fea0003c00000 */
.L_x_18:
[----:B------:R-:W-:-:S06]  /*16a0*/  ULOP3.LUT UR4, UR40, 0x1, URZ, 0xfc, !UPT ;  /* 0x0000000128047892 */ /* 0x000fcc000f8efc3f */
[----:B------:R-:W-:-:S05]  /*16b0*/  IMAD.U32 R0, RZ, RZ, UR4 ;  /* 0x00000004ff007e24 */ /* 0x000fca000f8e00ff */
[----:B------:R-:W-:-:S13]  /*16c0*/  ISETP.NE.AND P0, PT, R0, 0x3, PT ;  /* 0x000000030000780c */ /* 0x000fda0003f05270 */
[----:B------:R-:W-:Y:S05]  /*16d0*/  @!P0 BRA `(.L_x_19) ;  /* 0x0000000000048947 */ /* 0x000fea0003800000 */
[----:B------:R-:W-:Y:S01]  /*16e0*/  BPT.TRAP 0x1 ;  /* 0x000000040000795c */ /* 0x000fe20000300000 */
.L_x_19:
[----:B--2---:R-:W-:Y:S02]  /*16f0*/  IMAD.U32 R3, RZ, RZ, UR39 ;  /* 0x00000027ff037e24 */ /* 0x004fe4000f8e00ff */
[----:B------:R-:W-:-:S03]  /*1700*/  IMAD.U32 R0, RZ, RZ, UR38 ;  /* 0x00000026ff007e24 */ /* 0x000fc6000f8e00ff */
[----:B------:R-:W-:Y:S02]  /*1710*/  LEA R3, R3, UR45, 0x3 ;  /* 0x0000002d03037c11 */ /* 0x000fe4000f8e18ff */
[----:B------:R-:W-:-:S04]  /*1720*/  SHF.L.U32 R0, R0, 0x1f, RZ ;  /* 0x0000001f00007819 */ /* 0x000fc800000006ff */
[----:B------:R0:W1:Y:S01]  /*1730*/  SYNCS.PHASECHK.TRANS64.TRYWAIT P1, [R3+URZ], R0 ;  /* 0x00000000030075a7 */ /* 0x000062000802017f */
[----:B------:R-:W-:Y:S05]  /*1740*/  @!P0 BRA `(.L_x_20) ;  /* 0x0000000000048947 */ /* 0x000fea0003800000 */
[----:B------:R-:W-:Y:S01]  /*1750*/  BPT.TRAP 0x1 ;  /* 0x000000040000795c */ /* 0x000fe20000300000 */
.L_x_20:
[----:B-1----:R-:W-:Y:S05]  /*1760*/  @P1 BRA `(.L_x_21) ;  /* 0x0000000000081947 */ /* 0x002fea0003800000 */
[----:B------:R-:W1:Y:S02]  /*1770*/  SYNCS.PHASECHK.TRANS64.TRYWAIT P1, [R3+URZ], R0 ;  /* 0x00000000030075a7 */ /* 0x000e64000802017f */
[----:B-1----:R-:W-:Y:S05]  /*1780*/  @!P1 BRA `(.L_x_22) ;  /* 0x0000029400789947 */ /* 0x002fea0003800000 */
.L_x_21:
[----:B------:R-:W-:-:S04]  /*1790*/  UISETP.LT.AND UP0, UPT, UR44, 0x1, UPT ;  /* 0x000000012c00788c */ /* 0x000fc8000bf01270 */
[----:B------:R-:W-:-:S06]  /*17a0*/  USEL UR4, UR44, 0x1, UP0 ;  /* 0x000000012c047887 */ /* 0x000fcc0008000000 */
[----:B------:R-:W-:Y:S01]  /*17b0*/  IMAD.U32 R6, RZ, RZ, UR4 ;  /* 0x00000004ff067e24 */ /* 0x000fe2000f8e00ff */
[----:B------:R-:W-:Y:S05]  /*17c0*/  WARPSYNC.ALL ;  /* 0x0000000000007948 */ /* 0x000fea0003800000 */
[----:B------:R-:W-:-:S04]  /*17d0*/  IADD3 R6, -R6, UR44, RZ ;  /* 0x0000002c06067c10 */ /* 0x000fc8000fffe1ff */
[----:B------:R-:W-:Y:S01]  /*17e0*/  ISETP.GE.AND P1, PT, R6, 0x1, PT ;  /* 0x000000010600780c */ /* 0x000fe20003f26270 */
[----:B------:R-:W-:Y:S01]  /*17f0*/  UIADD3 UR4, UR45, 0x12180, URZ ;  /* 0x000121802d047890 */ /* 0x000fe2000fffe03f */
[----:B------:R-:W-:Y:S01]  /*1800*/  WARPGROUP.ARRIVE ;  /* 0x00000000000079c5 */ /* 0x000fe20000000000 */
[----:B------:R-:W-:Y:S02]  /*1810*/  ULOP3.LUT UR12, UR47, 0x10000, URZ, 0xfc, !UPT ;  /* 0x000100002f0c7892 */ /* 0x000fe4000f8efc3f */
[----:B------:R-:W-:Y:S01]  /*1820*/  USHF.R.U32.HI UR4, URZ, 0x4, UR4 ;  /* 0x000000043f047899 */ /* 0x000fe20008011604 */
[----:B------:R-:W-:Y:S01]  /*1830*/  UMOV UR5, 0xc0000010 ;  /* 0xc000001000057882 */ /* 0x000fe20000000000 */
[----:B------:R-:W-:Y:S02]  /*1840*/  UMOV UR7, 0xc0000010 ;  /* 0xc000001000077882 */ /* 0x000fe40000000000 */
[----:B------:R-:W-:Y:S01]  /*1850*/  ULOP3.LUT UR4, UR4, 0x3fff, URZ, 0xc0, !UPT ;  /* 0x00003fff04047892 */ /* 0x000fe2000f8ec03f */
[----:B------:R-:W-:Y:S01]  /*1860*/  UMOV UR9, UR5 ;  /* 0x0000000500097c82 */ /* 0x000fe20008000000 */
[----:B------:R-:W-:-:S02]  /*1870*/  UMOV UR11, 0xc0000010 ;  /* 0xc0000010000b7882 */ /* 0x000fc40000000000 */
[----:B------:R-:W-:Y:S02]  /*1880*/  ULOP3.LUT UR13, UR4, 0x10000, URZ, 0xfc, !UPT ;  /* 0x00010000040d7892 */ /* 0x000fe4000f8efc3f */
[----:B------:R-:W-:Y:S02]  /*1890*/  ULEA UR4, UR39, UR12, 0x9 ;  /* 0x0000000c27047291 */ /* 0x000fe4000f8e483f */
[----:B------:R-:W-:-:S04]  /*18a0*/  ULEA UR6, UR39, UR13, 0xa ;  /* 0x0000000d27067291 */ /* 0x000fc8000f8e503f */
[----:B------:R-:W-:Y:S01]  /*18b0*/  UIADD3 UR10, UR6, 0x200, URZ ;  /* 0x00000200060a7890 */ /* 0x000fe2000fffe03f */
[----:B------:R-:W-:-:S04]  /*18c0*/  UMOV UR8, UR4 ;  /* 0x0000000400087c82 */ /* 0x000fc80008000000 */
[----:B------:R-:W-:Y:S03]  /*18d0*/  HGMMA.64x256x16.F32.BF16 R24, gdesc[UR4], RZ, !UPT, gsb0 ;  /* 0x03e00000041879f0 */ /* 0x000fe6000c0018ff */
[----:B------:R-:W-:Y:S02]  /*18e0*/  WARPGROUP.DEPBAR.LE gsb0, 0x0 ;  /* 0x00008000000079c5 */ /* 0x000fe40000010000 */
[----:B------:R-:W-:Y:S04]  /*18f0*/  STL.64 [R1+0x400], R24 ;  /* 0x0004001801007387 */ /* 0x000fe80000100a00 */
        /* <DEDUP_REMOVED lines=62> */
[----:B------:R2:W-:Y:S02]  /*1ce0*/  STL.64 [R1+0x5f8], R150 ;  /* 0x0005f89601007387 */ /* 0x0005e40000100a00 */
[----:B--2---:R-:W-:-:S06]  /*1cf0*/  WARPGROUP.ARRIVE ;  /* 0x00000000000079c5 */ /* 0x004fcc0000000000 */
[----:B------:R-:W-:Y:S01]  /*1d00*/  HGMMA.64x256x16.F32.BF16 R24, gdesc[UR8], RZ, !UPT, gsb0 ;  /* 0x03e00000081879f0 */ /* 0x000fe2000c0018ff */
[----:B------:R-:W-:Y:S01]  /*1d10*/  UIADD3 UR8, UR4, 0x100, URZ ;  /* 0x0000010004087890 */ /* 0x000fe2000fffe03f */
[----:B------:R-:W-:Y:S02]  /*1d20*/  UMOV UR9, 0xc0000010 ;  /* 0xc000001000097882 */ /* 0x000fe40000000000 */
[----:B------:R-:W-:-:S04]  /*1d30*/  UMOV UR5, UR9 ;  /* 0x0000000900057c82 */ /* 0x000fc80008000000 */
[----:B------:R-:W-:Y:S01]  /*1d40*/  UMOV UR4, UR8 ;  /* 0x0000000800047c82 */ /* 0x000fe20008000000 */
[----:B------:R-:W-:Y:S02]  /*1d50*/  WARPGROUP.DEPBAR.LE gsb0, 0x0 ;  /* 0x00008000000079c5 */ /* 0x000fe40000010000 */
[----:B------:R-:W-:Y:S04]  /*1d60*/  STL.64 [R1], R24 ;  /* 0x0000001801007387 */ /* 0x000fe80000100a00 */
        /* <DEDUP_REMOVED lines=62> */
[----:B------:R2:W-:Y:S04]  /*2150*/  STL.64 [R1+0x1f8], R150 ;  /* 0x0001f89601007387 */ /* 0x0005e80000100a00 */
[----:B------:R-:W-:Y:S01]  /*2160*/  STL [R1+0x6b8], R162 ;  /* 0x0006b8a201007387 */ /* 0x000fe20000100800 */
[----:B--2---:R-:W-:-:S06]  /*2170*/  WARPGROUP.ARRIVE ;  /* 0x00000000000079c5 */ /* 0x004fcc0000000000 */
        /* <DEDUP_REMOVED lines=91> */
[----:B--2---:R0:W5:Y:S04]  /*2730*/  LDL.LU R162, [R1+0x6b8] ;  /* 0x0006b80001a27983 */ /* 0x0041680000300800 */
[----:B------:R0:W5:Y:S04]  /*2740*/  LDL.LU.64 R150, [R1+0x6b0] ;  /* 0x0006b00001967983 */ /* 0x0001680000300a00 */
        /* <DEDUP_REMOVED lines=20> */
[----:B------:R0:W5:Y:S01]  /*2890*/  LDL.LU.64 R108, [R1+0x608] ;  /* 0x00060800016c7983 */ /* 0x0001620000300a00 */
[----:B------:R-:W-:Y:S05]  /*28a0*/  @!P1 BRA `(.L_x_23) ;  /* 0x0000002800709947 */ /* 0x000fea0003800000 */
[----:B------:R-:W-:Y:S01]  /*28b0*/  UIADD3 UR4, UR39, 0x1, URZ ;  /* 0x0000000127047890 */ /* 0x000fe2000fffe03f */
[----:B01----:R-:W-:Y:S02]  /*28c0*/  IMAD.MOV.U32 R3, RZ, RZ, R6 ;  /* 0x000000ffff037224 */ /* 0x003fe400078e0006 */
[----:B------:R-:W-:Y:S01]  /*28d0*/  IMAD.U32 R0, RZ, RZ, UR39 ;  /* 0x00000027ff007e24 */ /* 0x000fe2000f8e00ff */
[----:B------:R-:W-:-:S04]  /*28e0*/  UISETP.NE.AND UP0, UPT, UR4, 0x9, UPT ;  /* 0x000000090400788c */ /* 0x000fc8000bf05270 */
[----:B------:R-:W-:Y:S02]  /*28f0*/  USEL UR5, URZ, 0x1, UP0 ;  /* 0x000000013f057887 */ /* 0x000fe40008000000 */
[----:B------:R-:W-:Y:S02]  /*2900*/  USEL UR14, UR4, URZ, UP0 ;  /* 0x0000003f040e7287 */ /* 0x000fe40008000000 */
[----:B------:R-:W-:-:S06]  /*2910*/  ULOP3.LUT UR5, UR38, UR5, URZ, 0x3c, !UPT ;  /* 0x0000000526057292 */ /* 0x000fcc000f8e3c3f */
[----:B---3--:R-:W-:-:S07]  /*2920*/  IMAD.U32 R4, RZ, RZ, UR5 ;  /* 0x00000005ff047e24 */ /* 0x008fce000f8e00ff */
.L_x_30:
[----:B---3--:R-:W-:Y:S05]  /*2930*/  @!P0 BRA `(.L_x_24) ;  /* 0x0000000000048947 */ /* 0x008fea0003800000 */
[----:B------:R-:W-:Y:S01]  /*2940*/  BPT.TRAP 0x1 ;  /* 0x000000040000795c */ /* 0x000fe20000300000 */
.L_x_24:
[----:B------:R-:W-:Y:S01]  /*2950*/  ULEA UR4, UR14, UR45, 0x3 ;  /* 0x0000002d0e047291 */ /* 0x000fe2000f8e183f */
[----:B------:R-:W-:-:S08]  /*2960*/  SHF.L.U32 R5, R4, 0x1f, RZ ;  /* 0x0000001f04057819 */ /* 0x000fd000000006ff */
[----:B------:R0:W1:Y:S01]  /*2970*/  SYNCS.PHASECHK.TRANS64.TRYWAIT P1, [UR4], R5 ;  /* 0x00000005ff0075a7 */ /* 0x0000620008020144 */
[----:B------:R-:W-:Y:S05]  /*2980*/  @!P0 BRA `(.L_x_25) ;  /* 0x0000000000048947 */ /* 0x000fea0003800000 */
[----:B------:R-:W-:Y:S01]  /*2990*/  BPT.TRAP 0x1 ;  /* 0x000000040000795c */ /* 0x000fe20000300000 */
.L_x_25:
[----:B-1----:R-:W-:Y:S05]  /*29a0*/  @P1 BRA `(.L_x_26) ;  /* 0x0000000000081947 */ /* 0x002fea0003800000 */
[----:B------:R-:W1:Y:S02]  /*29b0*/  SYNCS.PHASECHK.TRANS64.TRYWAIT P1, [UR4], R5 ;  /* 0x00000005ff0075a7 */ /* 0x000e640008020144 */
[----:B-1----:R-:W-:Y:S05]  /*29c0*/  @!P1 BRA `(.L_x_27) ;  /* 0x0000028000fc9947 */ /* 0x002fea0003800000 */
.L_x_26:
[----:B-----5:R-:W-:Y:S04]  /*29d0*/  STL [R1+0x770], R162 ;  /* 0x000770a201007387 */ /* 0x020fe80000100800 */
        /* <DEDUP_REMOVED lines=22> */
[----:B--2---:R-:W2:Y:S04]  /*2b40*/  LDL.LU.64 R108, [R1] ;  /* 0x00000000016c7983 */ /* 0x004ea80000300a00 */
[----:B------:R-:W3:Y:S04]  /*2b50*/  LDL.LU.64 R110, [R1+0x8] ;  /* 0x00000800016e7983 */ /* 0x000ee80000300a00 */
[----:B------:R-:W4:Y:S04]  /*2b60*/  LDL.LU.64 R112, [R1+0x10] ;  /* 0x0000100001707983 */ /* 0x000f280000300a00 */
[----:B------:R-:W2:Y:S04]  /*2b70*/  LDL.LU.64 R114, [R1+0x18] ;  /* 0x0000180001727983 */ /* 0x000ea80000300a00 */
        /* <DEDUP_REMOVED lines=18> */
[----:B--2---:R-:W-:Y:S04]  /*2ca0*/  STL.64 [R1+0x970], R150 ;  /* 0x0009709601007387 */ /* 0x004fe80000100a00 */
[----:B----4-:R-:W-:Y:S04]  /*2cb0*/  STL.64 [R1+0x968], R148 ;  /* 0x0009689401007387 */ /* 0x010fe80000100a00 */
[----:B---3--:R-:W-:Y:S04]  /*2cc0*/  STL.64 [R1+0x960], R146 ;  /* 0x0009609201007387 */ /* 0x008fe80000100a00 */
        /* <DEDUP_REMOVED lines=61> */
[----:B--2---:R-:W2:Y:S04]  /*30a0*/  LDL.LU.64 R24, [R1+0x400] ;  /* 0x0004000001187983 */ /* 0x004ea80000300a00 */
[----:B------:R-:W2:Y:S04]  /*30b0*/  LDL.LU.64 R26, [R1+0x408] ;  /* 0x00040800011a7983 */ /* 0x000ea80000300a00 */
        /* <DEDUP_REMOVED lines=61> */
[----:B------:R-:W2:Y:S01]  /*3490*/  LDL.LU.64 R150, [R1+0x5f8] ;  /* 0x0005f80001967983 */ /* 0x000ea20000300a00 */
[----:B------:R-:W-:-:S02]  /*34a0*/  ULEA UR4, UR14, UR12, 0x9 ;  /* 0x0000000c0e047291 */ /* 0x000fc4000f8e483f */
[----:B------:R-:W-:Y:S01]  /*34b0*/  ULEA UR6, UR14, UR13, 0xa ;  /* 0x0000000d0e067291 */ /* 0x000fe2000f8e503f */
[----:B------:R-:W3:Y:S01]  /*34c0*/  LDL.LU.64 R152, [R1+0xb0] ;  /* 0x0000b00001987983 */ /* 0x000ee20000300a00 */
[----:B------:R-:W-:Y:S01]  /*34d0*/  UMOV UR5, 0xc0000010 ;  /* 0xc000001000057882 */ /* 0x000fe20000000000 */
[----:B------:R-:W-:Y:S02]  /*34e0*/  UMOV UR7, 0xc0000010 ;  /* 0xc000001000077882 */ /* 0x000fe40000000000 */
[----:B------:R-:W3:Y:S04]  /*34f0*/  LDL.LU.64 R154, [R1+0xb8] ;  /* 0x0000b800019a7983 */ /* 0x000ee80000300a00 */
        /* <DEDUP_REMOVED lines=39> */
[----:B------:R-:W3:Y:S01]  /*3770*/  LDL.LU.64 R234, [R1+0x1f8] ;  /* 0x0001f80001ea7983 */ /* 0x000ee20000300a00 */
[----:B--2---:R-:W-:-:S06]  /*3780*/  WARPGROUP.ARRIVE ;  /* 0x00000000000079c5 */ /* 0x004fcc0000000000 */
[----:B------:R-:W-:Y:S03]  /*3790*/  HGMMA.64x256x16.F32.BF16 R24, gdesc[UR4], R24, gsb0 ;  /* 0x03e00000041879f0 */ /* 0x000fe60008001818 */
        /* <DEDUP_REMOVED lines=65> */
[----:B--2---:R-:W3:Y:S04]  /*3bb0*/  LDL.LU.64 R150, [R1+0x970] ;  /* 0x0009700001967983 */ /* 0x004ee80000300a00 */
        /* <DEDUP_REMOVED lines=21> */
[----:B------:R-:W-:Y:S01]  /*3d10*/  UIADD3 UR10, UR6, 0x200, URZ ;  /* 0x00000200060a7890 */ /* 0x000fe2000fffe03f */
[----:B------:R-:W-:Y:S01]  /*3d20*/  UMOV UR8, UR4 ;  /* 0x0000000400087c82 */ /* 0x000fe20008000000 */
[----:B------:R-:W-:Y:S01]  /*3d30*/  UMOV UR9, UR5 ;  /* 0x0000000500097c82 */ /* 0x000fe20008000000 */
[----:B------:R-:W-:Y:S01]  /*3d40*/  UMOV UR11, 0xc0000010 ;  /* 0xc0000010000b7882 */ /* 0x000fe20000000000 */
        /* <DEDUP_REMOVED lines=42> */
[----:B---3--:R-:W-:-:S06]  /*3ff0*/  WARPGROUP.ARRIVE ;  /* 0x00000000000079c5 */ /* 0x008fcc0000000000 */
[----:B------:R-:W-:Y:S03]  /*4000*/  HGMMA.64x256x16.F32.BF16 R108, gdesc[UR8], R108, gsb0 ;  /* 0x03e00000086c79f0 */ /* 0x000fe6000800186c */
        /* <DEDUP_REMOVED lines=65> */
[----:B---3--:R-:W3:Y:S04]  /*4420*/  LDL.LU R162, [R1+0x770] ;  /* 0x0007700001a27983 */ /* 0x008ee80000300800 */
        /* <DEDUP_REMOVED lines=22> */
[----:B------:R-:W-:Y:S01]  /*4590*/  UIADD3 UR8, UR4, 0x100, URZ ;  /* 0x0000010004087890 */ /* 0x000fe2000fffe03f */
[----:B------:R-:W-:-:S02]  /*45a0*/  UMOV UR9, 0xc0000010 ;  /* 0xc000001000097882 */ /* 0x000fc40000000000 */
[----:B---3--:R-:W-:Y:S01]  /*45b0*/  STL [R1+0x6b8], R162 ;  /* 0x0006b8a201007387 */ /* 0x008fe20000100800 */
        /* <DEDUP_REMOVED lines=89> */
[----:B------:R-:W-:Y:S01]  /*4b50*/  UMOV UR4, UR8 ;  /* 0x0000000800047c82 */ /* 0x000fe20008000000 */
[----:B------:R-:W-:Y:S01]  /*4b60*/  UMOV UR5, UR9 ;  /* 0x0000000900057c82 */ /* 0x000fe20008000000 */
        /* <DEDUP_REMOVED lines=91> */
[----:B------:R-:W-:Y:S01]  /*5120*/  BPT.TRAP 0x1 ;  /* 0x000000040000795c */ /* 0x000fe20000300000 */
.L_x_28:
[----:B------:R-:W-:Y:S01]  /*5130*/  ISETP.NE.AND P1, PT, R19, RZ, PT ;  /* 0x000000ff1300720c */ /* 0x000fe20003f25270 */
[----:B------:R-:W-:-:S12]  /*5140*/  UISETP.GT.U32.AND UP0, UPT, UR40, 0x1, UPT ;  /* 0x000000012800788c */ /* 0x000fd8000bf04070 */
[----:B01----:R-:W-:-:S05]  /*5150*/  @P1 LEA R5, R0, UR45, 0x3 ;  /* 0x0000002d00051c11 */ /* 0x003fca000f8e18ff */
[----:B------:R-:W-:-:S05]  /*5160*/  @P1 VIADD R5, R5, 0x48 ;  /* 0x0000004805051836 */ /* 0x000fca0000000000 */
[----:B-----5:R-:W-:-:S04]  /*5170*/  @P1 PRMT R5, R162, 0x654, R5 ;  /* 0x00000654a2051816 */ /* 0x020fc80000000005 */
[----:B------:R0:W-:Y:S01]  /*5180*/  @P1 SYNCS.ARRIVE.TRANS64.RED.A1T0 RZ, [R5+URZ], RZ ;  /* 0x000000ff05ff19a7 */ /* 0x0001e2000810043f */
[----:B------:R-:W-:-:S13]  /*5190*/  PLOP3.LUT P1, PT, PT, PT, UP0, 0x80, 0x0 ;  /* 0x000000000000781c */ /* 0x000fda0003f2f008 */
[----:B0-----:R-:W-:Y:S05]  /*51a0*/  @P1 BRA `(.L_x_29) ;  /* 0x0000000000041947 */ /* 0x001fea0003800000 */
[----:B------:R-:W-:Y:S01]  /*51b0*/  BPT.TRAP 0x1 ;  /* 0x000000040000795c */ /* 0x000fe20000300000 */
.L_x_29:
[----:B------:R-:W-:Y:S01]  /*51c0*/  UIADD3 UR14, UR14, 0x1, URZ ;  /* 0x000000010e0e7890 */ /* 0x000fe2000fffe03f */
[C---:B------:R-:W-:Y:S01]  /*51d0*/  ISETP.GT.AND P2, PT, R3.reuse, 0x1, PT ;  /* 0x000000010300780c */ /* 0x040fe20003f44270 */
[----:B------:R-:W-:Y:S02]  /*51e0*/  VIADD R0, R0, 0x1 ;  /* 0x0000000100007836 */ /* 0x000fe40000000000 */
[----:B------:R-:W-:Y:S01]  /*51f0*/  UISETP.NE.AND UP0, UPT, UR14, 0x9, UPT ;  /* 0x000000090e00788c */ /* 0x000fe2000bf05270 */
[----:B------:R-:W-:Y:S02]  /*5200*/  VIADD R3, R3, 0xffffffff ;  /* 0xffffffff03037836 */ /* 0x000fe40000000000 */
[C---:B------:R-:W-:Y:S01]  /*5210*/  ISETP.NE.AND P1, PT, R0.reuse, 0x9, PT ;  /* 0x000000090000780c */ /* 0x040fe20003f25270 */
[----:B------:R-:W-:Y:S02]  /*5220*/  USEL UR4, URZ, 0x1, UP0 ;  /* 0x000000013f047887 */ /* 0x000fe40008000000 */
[----:B------:R-:W-:Y:S01]  /*5230*/  USEL UR14, UR14, URZ, UP0 ;  /* 0x0000003f0e0e7287 */ /* 0x000fe20008000000 */
[----:B------:R-:W-:-:S03]  /*5240*/  SEL R0, R0, RZ, P1 ;  /* 0x000000ff00007207 */ /* 0x000fc60000800000 */
[----:B------:R-:W-:Y:S01]  /*5250*/  LOP3.LUT R4, R4, UR4, RZ, 0x3c, !PT ;  /* 0x0000000404047c12 */ /* 0x000fe2000f8e3cff */
[----:B------:R-:W-:Y:S07]  /*5260*/  @P2 BRA `(.L_x_30) ;  /* 0xffffffd400b02947 */ /* 0x000fee000383ffff */
.L_x_23:
[----:B01----:R-:W0:Y:S02]  /*5270*/  LDC R0, c[0x0][0x28c] ;  /* 0x0000a300ff007b82 */ /* 0x003e240000000800 */
[----:B0-----:R-:W-:-:S13]  /*5280*/  ISETP.GE.AND P1, PT, R0, 0x1, PT ;  /* 0x000000010000780c */ /* 0x001fda0003f26270 */
[----:B------:R-:W-:Y:S05]  /*5290*/  @!P1 BRA `(.L_x_31) ;  /* 0x00000000003c9947 */ /* 0x000fea0003800000 */
[----:B------:R-:W-:Y:S05]  /*52a0*/  @!P0 BRA `(.L_x_32) ;  /* 0x0000000000048947 */ /* 0x000fea0003800000 */
[----:B------:R-:W-:Y:S01]  /*52b0*/  BPT.TRAP 0x1 ;  /* 0x000000040000795c */ /* 0x000fe20000300000 */
.L_x_32:
[----:B------:R-:W-:Y:S01]  /*52c0*/  ISETP.NE.AND P0, PT, R19, RZ, PT ;  /* 0x000000ff1300720c */ /* 0x000fe20003f05270 */
[----:B------:R-:W-:-:S12]  /*52d0*/  UISETP.GT.U32.AND UP0, UPT, UR40, 0x1, UPT ;  /* 0x000000012800788c */ /* 0x000fd8000bf04070 */
[----:B------:R-:W-:-:S04]  /*52e0*/  @P0 VIADD R6, R6, UR39 ;  /* 0x0000002706060c36 */ /* 0x000fc80008000000 */
[----:B---3--:R-:W-:-:S05]  /*52f0*/  @P0 IMAD.WIDE.U32 R4, R6, 0x38e38e39, RZ ;  /* 0x38e38e3906040825 */ /* 0x008fca00078e00ff */
[----:B------:R-:W-:-:S05]  /*5300*/  @P0 SHF.R.U32.HI R0, RZ, 0x1, R5 ;  /* 0x00000001ff000819 */ /* 0x000fca0000011605 */
[----:B------:R-:W-:-:S05]  /*5310*/  @P0 IMAD R0, R0, -0x9, R6 ;  /* 0xfffffff700000824 */ /* 0x000fca00078e0206 */
[----:B------:R-:W-:-:S05]  /*5320*/  @P0 LEA R0, R0, UR45, 0x3 ;  /* 0x0000002d00000c11 */ /* 0x000fca000f8e18ff */
[----:B------:R-:W-:-:S05]  /*5330*/  @P0 VIADD R0, R0, 0x48 ;  /* 0x0000004800000836 */ /* 0x000fca0000000000 */
[----:B-----5:R-:W-:-:S04]  /*5340*/  @P0 PRMT R0, R162, 0x654, R0 ;  /* 0x00000654a2000816 */ /* 0x020fc80000000000 */
[----:B------:R0:W-:Y:S01]  /*5350*/  @P0 SYNCS.ARRIVE.TRANS64.RED.A1T0 RZ, [R0+URZ], RZ ;  /* 0x000000ff00ff09a7 */ /* 0x0001e2000810043f */
[----:B------:R-:W-:-:S13]  /*5360*/  PLOP3.LUT P0, PT, PT, PT, UP0, 0x80, 0x0 ;  /* 0x000000000000781c */ /* 0x000fda0003f0f008 */
[----:B0-----:R-:W-:Y:S05]  /*5370*/  @P0 BRA `(.L_x_31) ;  /* 0x0000000000040947 */ /* 0x001fea0003800000 */
[----:B------:R-:W-:Y:S01]  /*5380*/  BPT.TRAP 0x1 ;  /* 0x000000040000795c */ /* 0x000fe20000300000 */
.L_x_31:
[----:B------:R-:W0:Y:S01]  /*5390*/  S2R R6, SR_TID.X ;  /* 0x0000000000067919 */ /* 0x000e220000002100 */
[----:B------:R-:W-:Y:S01]  /*53a0*/  USHF.L.U32 UR42, UR42, 0x9, URZ ;  /* 0x000000092a2a7899 */ /* 0x000fe2000800063f */
[----:B------:R-:W-:Y:S01]  /*53b0*/  ULDC UR12, c[0x0][0x288] ;  /* 0x0000a200000c7ab9 */ /* 0x000fe20000000800 */
[----:B------:R-:W-:Y:S02]  /*53c0*/  UIMAD.WIDE UR8, UR41, 0x100, URZ ;  /* 0x00000100290878a5 */ /* 0x000fe4000f8e023f */
[----:B------:R-:W-:Y:S02]  /*53d0*/  USHF.L.U32 UR41, UR41, 0x8, URZ ;  /* 0x0000000829297899 */ /* 0x000fe4000800063f */
[----:B------:R-:W-:Y:S01]  /*53e0*/  IMAD.U32 R10, RZ, RZ, UR42 ;  /* 0x0000002aff0a7e24 */ /* 0x000fe2000f8e00ff */
[----:B------:R-:W-:Y:S01]  /*53f0*/  UISETP.GE.AND UP0, UPT, UR42, UR12, UPT ;  /* 0x0000000c2a00728c */ /* 0x000fe2000bf06270 */
[----:B------:R-:W-:Y:S01]  /*5400*/  ULDC UR7, c[0x0][0x284] ;  /* 0x0000a10000077ab9 */ /* 0x000fe20000000800 */
[----:B------:R-:W-:-:S02]  /*5410*/  UIADD3 UR39, UR44, UR39, URZ ;  /* 0x000000272c277290 */ /* 0x000fc4000fffe03f */
[----:B------:R-:W-:Y:S02]  /*5420*/  UISETP.GE.OR UP0, UPT, UR41, UR7, UP0 ;  /* 0x000000072900728c */ /* 0x000fe40008706670 */
[----:B------:R-:W-:Y:S02]  /*5430*/  UISETP.GT.U32.AND UP1, UPT, UR39, 0x8, UPT ;  /* 0x000000082700788c */ /* 0x000fe4000bf24070 */
[----:B------:R-:W-:Y:S02]  /*5440*/  USHF.R.S32.HI UR13, URZ, 0x1f, UR43 ;  /* 0x0000001f3f0d7899 */ /* 0x000fe4000801142b */
[----:B------:R-:W-:Y:S01]  /*5450*/  UIMAD.WIDE.U32 UR4, UR39, 0x38e38e39, URZ ;  /* 0x38e38e39270478a5 */ /* 0x000fe2000f8e003f */
[----:B------:R-:W-:Y:S01]  /*5460*/  PLOP3.LUT P0, PT, PT, PT, UP0, 0x80, 0x0 ;  /* 0x000000000000781c */ /* 0x000fe20003f0f008 */
[----:B------:R-:W-:Y:S01]  /*5470*/  ULDC.64 UR10, c[0x0][0x5d0] ;  /* 0x00017400000a7ab9 */ /* 0x000fe20000000a00 */
[----:B------:R-:W-:Y:S02]  /*5480*/  UISETP.LT.U32.AND UP1, UPT, UR44, 0x9, UP1 ;  /* 0x000000092c00788c */ /* 0x000fe40008f21070 */
[----:B------:R-:W-:-:S02]  /*5490*/  UISETP.GE.U32.AND UP2, UPT, UR44, 0x9, UPT ;  /* 0x000000092c00788c */ /* 0x000fc4000bf46070 */
[----:B------:R-:W-:Y:S02]  /*54a0*/  UIMAD UR6, UR13, UR10, URZ ;  /* 0x0000000a0d0672a4 */ /* 0x000fe4000f8e023f */
[----:B------:R-:W-:Y:S02]  /*54b0*/  USHF.R.U32.HI UR4, URZ, 0x1, UR5 ;  /* 0x000000013f047899 */ /* 0x000fe40008011605 */
[----:B------:R-:W-:Y:S01]  /*54c0*/  USEL UR5, URZ, 0x1, !UP1 ;  /* 0x000000013f057887 */ /* 0x000fe2000c800000 */
[--C-:B0-----:R-:W-:Y:S01]  /*54d0*/  SHF.R.U32.HI R3, RZ, 0x7, R6.reuse ;  /* 0x00000007ff037819 */ /* 0x101fe20000011606 */
[C---:B------:R-:W-:Y:S01]  /*54e0*/  IMAD.SHL.U32 R11, R6.reuse, 0x2, RZ ;  /* 0x00000002060b7824 */ /* 0x040fe200078e00ff */
[----:B---3--:R-:W-:Y:S01]  /*54f0*/  SHF.R.U32.HI R4, RZ, 0x2, R6 ;  /* 0x00000002ff047819 */ /* 0x008fe20000011606 */
[----:B------:R-:W-:Y:S01]  /*5500*/  UIMAD UR6, UR43, UR11, UR6 ;  /* 0x0000000b2b0672a4 */ /* 0x000fe2000f8e0206 */
[----:B------:R-:W-:Y:S01]  /*5510*/  LOP3.LUT R5, R6, 0x60, RZ, 0xc0, !PT ;  /* 0x0000006006057812 */ /* 0x000fe200078ec0ff */
[----:B------:R-:W-:Y:S01]  /*5520*/  ULOP3.LUT UR38, UR38, UR5, URZ, 0x3c, !UPT ;  /* 0x0000000526267292 */ /* 0x000fe2000f8e3c3f */
[----:B------:R-:W-:Y:S01]  /*5530*/  LOP3.LUT R3, R3, 0x1, RZ, 0xc0, !PT ;  /* 0x0000000103037812 */ /* 0x000fe200078ec0ff */
[----:B------:R-:W-:Y:S01]  /*5540*/  UIMAD UR39, UR4, -0x9, UR39 ;  /* 0xfffffff7042778a4 */ /* 0x000fe2000f8e0227 */
[----:B------:R-:W-:Y:S01]  /*5550*/  LOP3.LUT R4, R4, 0x7, RZ, 0xc0, !PT ;  /* 0x0000000704047812 */ /* 0x000fe200078ec0ff */
[----:B------:R-:W-:Y:S01]  /*5560*/  @UP2 ULOP3.LUT UR38, UR38, 0x1, UR4, 0x78, !UPT ;  /* 0x0000000126262892 */ /* 0x000fe2000f8e7804 */
[----:B------:R-:W-:Y:S01]  /*5570*/  SHF.R.U32.HI R5, RZ, 0x1, R5 ;  /* 0x00000001ff057819 */ /* 0x000fe20000011605 */
[----:B------:R-:W-:Y:S01]  /*5580*/  IMAD.SHL.U32 R156, R3, 0x40, RZ ;  /* 0x00000040039c7824 */ /* 0x000fe200078e00ff */
[----:B------:R-:W-:-:S02]  /*5590*/  LOP3.LUT R10, R10, 0x6, R11, 0xf8, !PT ;  /* 0x000000060a0a7812 */ /* 0x000fc400078ef80b */
[--C-:B------:R-:W-:Y:S02]  /*55a0*/  IADD3 R0, RZ, -R5, -R4.reuse ;  /* 0x80000005ff007210 */ /* 0x100fe40007ffe804 */
[----:B------:R-:W-:Y:S01]  /*55b0*/  LOP3.LUT R156, R156, 0x40, R4, 0xe2, !PT ;  /* 0x000000409c9c7812 */ /* 0x000fe200078ee204 */
[----:B------:R-:W-:Y:S01]  /*55c0*/  IMAD.MOV.U32 R4, RZ, RZ, -0x2 ;  /* 0xfffffffeff047424 */ /* 0x000fe200078e00ff */
[----:B------:R-:W-:Y:S01]  /*55d0*/  SHF.R.S32.HI R11, RZ, 0x1f, R10 ;  /* 0x0000001fff0b7819 */ /* 0x000fe2000001140a */
[----:B------:R-:W-:Y:S01]  /*55e0*/  IMAD R0, R3, -0x40, R0 ;  /* 0xffffffc003007824 */ /* 0x000fe200078e0200 */
[----:B------:R-:W-:Y:S01]  /*55f0*/  LOP3.LUT R3, R6, 0x3, RZ, 0xc0, !PT ;  /* 0x0000000306037812 */ /* 0x000fe200078ec0ff */
[----:B------:R-:W-:Y:S01]  /*5600*/  IMAD.U32 R6, RZ, RZ, UR10 ;  /* 0x0000000aff067e24 */ /* 0x000fe2000f8e00ff */
[----:B------:R-:W-:-:S03]  /*5610*/  LOP3.LUT R156, R156, UR8, R5, 0xfe, !PT ;  /* 0x000000089c9c7c12 */ /* 0x000fc6000f8efe05 */
[----:B------:R-:W-:Y:S02]  /*5620*/  IMAD R3, R3, R4, UR12 ;  /* 0x0000000c03037e24 */ /* 0x000fe4000f8e0204 */
[----:B------:R-:W-:Y:S02]  /*5630*/  IMAD.U32 R4, RZ, RZ, UR7 ;  /* 0x00000007ff047e24 */ /* 0x000fe4000f8e00ff */
[----:B------:R-:W-:-:S03]  /*5640*/  IMAD.WIDE.U32 R6, R6, UR43, R10 ;  /* 0x0000002b06067c25 */ /* 0x000fc6000f8e000a */
[----:B------:R-:W-:Y:S01]  /*5650*/  IADD3 R0, R4, -UR41, R0 ;  /* 0x8000002904007c10 */ /* 0x000fe2000fffe000 */
[----:B------:R-:W-:Y:S01]  /*5660*/  VIADD R7, R7, UR6 ;  /* 0x0000000607077c36 */ /* 0x000fe20008000000 */
[----:B------:R-:W-:Y:S01]  /*5670*/  UMOV UR41, 0xffffffff ;  /* 0xffffffff00297882 */ /* 0x000fe20000000000 */
[----:B------:R-:W-:Y:S01]  /*5680*/  VIADD R3, R3, -UR42 ;  /* 0x8000002a03037c36 */ /* 0x000fe20008000000 */
[----:B------:R-:W-:Y:S06]  /*5690*/  @P0 BRA `(.L_x_33) ;  /* 0x0000023400580947 */ /* 0x000fec0003800000 */
[----:B-----5:R-:W-:Y:S01]  /*56a0*/  FSETP.NEU.AND P0, PT, R16, RZ, PT ;  /* 0x000000ff1000720b */ /* 0x020fe20003f0d000 */
[----:B------:R-:W-:Y:S01]  /*56b0*/  ULDC.64 UR6, c[0x0][0x5c8] ;  /* 0x0001720000067ab9 */ /* 0x000fe20000000a00 */
[----:B------:R-:W-:Y:S01]  /*56c0*/  ISETP.GT.AND P5, PT, R3, RZ, PT ;  /* 0x000000ff0300720c */ /* 0x000fe20003fa4270 */
[----:B------:R-:W-:Y:S01]  /*56d0*/  UIMAD UR4, UR9, UR6, URZ ;  /* 0x00000006090472a4 */ /* 0x000fe2000f8e023f */
[----:B------:R-:W-:Y:S01]  /*56e0*/  IMAD.U32 R14, RZ, RZ, UR7 ;  /* 0x00000007ff0e7e24 */ /* 0x000fe2000f8e00ff */
[----:B------:R-:W-:Y:S01]  /*56f0*/  BSSY B0, `(.L_x_33) ;  /* 0x0002350000007945 */ /* 0x000fe20003800000 */
[----:B------:R-:W-:Y:S01]  /*5700*/  IMAD.WIDE.U32 R6, R156, UR6, R6 ;  /* 0x000000069c067c25 */ /* 0x000fe2000f8e0006 */
[----:B------:R-:W-:-:S03]  /*5710*/  ISETP.GT.AND P1, PT, R0, RZ, P5 ;  /* 0x000000ff0000720c */ /* 0x000fc60002f24270 */
[----:B------:R-:W-:-:S04]  /*5720*/  IMAD R14, R156, R14, UR4 ;  /* 0x000000049c0e7e24 */ /* 0x000fc8000f8e020e */
[----:B------:R-:W-:Y:S01]  /*5730*/  IMAD.IADD R14, R7, 0x1, R14 ;  /* 0x00000001070e7824 */ /* 0x000fe200078e020e */
[----:B------:R-:W-:Y:S06]  /*5740*/  @!P0 BRA `(.L_x_34) ;  /* 0x0000018000208947 */ /* 0x000fec0003800000 */
[----:B------:R-:W0:Y:S01]  /*5750*/  LDC.64 R152, c[0x0][0x5b8] ;  /* 0x00016e00ff987b82 */ /* 0x000e220000000a00 */
[----:B------:R-:W2:Y:S01]  /*5760*/  LDL.LU R15, [R1+0x400] ;  /* 0x00040000010f7983 */ /* 0x000ea20000300800 */
[----:B------:R-:W-:-:S06]  /*5770*/  ULDC.64 UR4, c[0x0][0x5c0] ;  /* 0x0001700000047ab9 */ /* 0x000fcc0000000a00 */
[----:B------:R-:W1:Y:S08]  /*5780*/  LDC.64 R8, c[0x0][0x5b0] ;  /* 0x00016c00ff087b82 */ /* 0x000e700000000a00 */
[----:B------:R-:W3:Y:S01]  /*5790*/  LDC.64 R20, c[0x0][0x5a8] ;  /* 0x00016a00ff147b82 */ /* 0x000ee20000000a00 */
[C---:B0-----:R-:W-:Y:S02]  /*57a0*/  IMAD R160, R152.reuse, UR13, RZ ;  /* 0x0000000d98a07c24 */ /* 0x041fe4000f8e02ff */
[----:B------:R-:W-:-:S04]  /*57b0*/  IMAD.WIDE.U32 R154, R152, UR43, R10 ;  /* 0x0000002b989a7c25 */ /* 0x000fc8000f8e000a */
[----:B------:R-:W-:Y:S02]  /*57c0*/  IMAD R160, R153, UR43, R160 ;  /* 0x0000002b99a07c24 */ /* 0x000fe4000f8e02a0 */
[----:B-1----:R-:W-:Y:S02]  /*57d0*/  IMAD R157, R8, UR9, RZ ;  /* 0x00000009089d7c24 */ /* 0x002fe4000f8e02ff */
[----:B------:R-:W-:Y:S02]  /*57e0*/  IMAD.IADD R23, R155, 0x1, R160 ;  /* 0x000000019b177824 */ /* 0x000fe400078e02a0 */
[----:B------:R-:W-:Y:S02]  /*57f0*/  IMAD.MOV.U32 R22, RZ, RZ, R154 ;  /* 0x000000ffff167224 */ /* 0x000fe400078e009a */
[C---:B------:R-:W-:Y:S02]  /*5800*/  IMAD R157, R156.reuse, R9, R157 ;  /* 0x000000099c9d7224 */ /* 0x040fe400078e029d */
[----:B------:R-:W-:-:S04]  /*5810*/  IMAD.WIDE.U32 R4, R156, R8, R22 ;  /* 0x000000089c047225 */ /* 0x000fc800078e0016 */
[----:B------:R-:W-:Y:S01]  /*5820*/  IMAD.IADD R5, R5, 0x1, R157 ;  /* 0x0000000105057824 */ /* 0x000fe200078e029d */
[----:B---3--:R-:W-:-:S04]  /*5830*/  LEA R12, P0, R4, R20, 0x1 ;  /* 0x00000014040c7211 */ /* 0x008fc800078008ff */
[----:B------:R-:W-:-:S05]  /*5840*/  LEA.HI.X R13, R4, R21, R5, 0x1, P0 ;  /* 0x00000015040d7211 */ /* 0x000fca00000f0c05 */
[----:B------:R-:W3:Y:S01]  /*5850*/  @P1 LDG.E.LTC128B.U16 R153, desc[UR36][R12.64] ;  /* 0x000000240c991981 */ /* 0x000ee2000c1e1520 */
[----:B------:R-:W-:Y:S01]  /*5860*/  ISETP.GT.AND P2, PT, R3, 0x1, PT ;  /* 0x000000010300780c */ /* 0x000fe20003f44270 */
[----:B------:R-:W-:Y:S01]  /*5870*/  BSSY B1, `(.L_x_35) ;  /* 0x0000013000017945 */ /* 0x000fe20003800000 */
[----:B----4-:R-:W-:-:S11]  /*5880*/  LOP3.LUT R17, R17, 0xfffffffd, RZ, 0xc0, !PT ;  /* 0xfffffffd11117812 */ /* 0x010fd600078ec0ff */
[----:B------:R-:W-:Y:S01]  /*5890*/  @P2 LOP3.LUT R17, R17, 0x2, RZ, 0xfc, !PT ;  /* 0x0000000211112812 */ /* 0x000fe200078efcff */
[----:B---3--:R-:W-:-:S04]  /*58a0*/  IMAD.U32 R4, R153, 0x10000, RZ ;  /* 0x0001000099047824 */ /* 0x008fc800078e00ff */
[----:B------:R-:W-:-:S04]  /*58b0*/  FMUL R4, R4, R16 ;  /* 0x0000001004047220 */ /* 0x000fc80000400000 */
[----:B--2---:R-:W-:Y:S01]  /*58c0*/  FFMA R7, R15, R2, R4 ;  /* 0x000000020f077223 */ /* 0x004fe20000000004 */
[----:B------:R-:W-:-:S04]  /*58d0*/  LEA R4, P0, R6, UR4, 0x1 ;  /* 0x0000000406047c11 */ /* 0x000fc8000f8008ff */
[----:B------:R-:W-:Y:S02]  /*58e0*/  LEA.HI.X R5, R6, UR5, R14, 0x1, P0 ;  /* 0x0000000506057c11 */ /* 0x000fe400080f0c0e */
[----:B------:R-:W-:-:S05]  /*58f0*/  F2FP.BF16.F32.PACK_AB R6, RZ, R7 ;  /* 0x00000007ff06723e */ /* 0x000fca00000010ff */
[----:B------:R0:W-:Y:S02]  /*5900*/  @P1 STG.E.U16 desc[UR36][R4.64], R6 ;  /* 0x0000000604001986 */ /* 0x0001e4000c101524 */
[----:B0-----:R-:W-:-:S04]  /*5910*/  IMAD.WIDE.U32 R6, R156, R8, R10 ;  /* 0x000000089c067225 */ /* 0x001fc800078e000a */
[----:B------:R-:W-:Y:S02]  /*5920*/  IMAD.IADD R7, R157, 0x1, R7 ;  /* 0x000000019d077824 */ /* 0x000fe400078e0207 */
[----:B------:R-:W-:-:S04]  /*5930*/  IMAD.WIDE.U32 R6, R152, UR43, R6 ;  /* 0x0000002b98067c25 */ /* 0x000fc8000f8e0006 */
[----:B------:R-:W-:Y:S01]  /*5940*/  IMAD.IADD R7, R160, 0x1, R7 ;  /* 0x00000001a0077824 */ /* 0x000fe200078e0207 */
[----:B------:R-:W-:-:S04]  /*5950*/  LEA R14, P0, R6, R20, 0x1 ;  /* 0x00000014060e7211 */ /* 0x000fc800078008ff */
[----:B------:R-:W-:Y:S02]  /*5960*/  LEA.HI.X R15, R6, R21, R7, 0x1, P0 ;  /* 0x00000015060f7211 */ /* 0x000fe400000f0c07 */
[----:B------:R-:W-:-:S13]  /*5970*/  ISETP.GT.AND P0, PT, R0, RZ, P2 ;  /* 0x000000ff0000720c */ /* 0x000fda0001704270 */
[----:B------:R-:W-:Y:S05]  /*5980*/  @!P0 BRA `(.L_x_36) ;  /* 0x0000000000048947 */ /* 0x000fea0003800000 */
[----:B------:R0:W5:Y:S02]  /*5990*/  LDG.E.LTC128B.U16 R153, desc[UR36][R14.64+0x2] ;  /* 0x000002240e997981 */ /* 0x000164000c1e1520 */
.L_x_36:
[----:B------:R-:W-:Y:S05]  /*59a0*/  BSYNC B1 ;  /* 0x0000000000017941 */ /* 0x000fea0003800000 */
.L_x_35:
[----:B------:R-:W2:Y:S01]  /*59b0*/  LDL.LU R7, [R1+0x404] ;  /* 0x0004040001077983 */ /* 0x000ea20000300800 */
[----:B-----5:R-:W-:Y:S01]  /*59c0*/  IMAD.U32 R6, R153, 0x10000, RZ ;  /* 0x0001000099067824 */ /* 0x020fe200078e00ff */
[C---:B------:R-:W-:Y:S01]  /*59d0*/  SHF.L.U64.HI R159, R8.reuse, 0x3, R9 ;  /* 0x00000003089f7819 */ /* 0x040fe20000010209 */
[----:B------:R-:W-:Y:S01]  /*59e0*/  IMAD.SHL.U32 R158, R8, 0x8, RZ ;  /* 0x00000008089e7824 */ /* 0x000fe200078e00ff */
[----:B------:R-:W3:Y:S01]  /*59f0*/  LDL.LU R161, [R1+0x408] ;  /* 0x0004080001a17983 */ /* 0x000ee20000300800 */
[----:B------:R-:W-:-:S04]  /*5a00*/  FMUL R6, R6, R16 ;  /* 0x0000001006067220 */ /* 0x000fc80000400000 */
[----:B--2---:R-:W-:-:S05]  /*5a10*/  FFMA R6, R7, R2, R6 ;  /* 0x0000000207067223 */ /* 0x004fca0000000006 */
[----:B------:R-:W-:-:S05]  /*5a20*/  F2FP.BF16.F32.PACK_AB R6, RZ, R6 ;  /* 0x00000006ff06723e */ /* 0x000fca00000010ff */
[----:B------:R1:W-:Y:S01]  /*5a30*/  @P0 STG.E.U16 desc[UR36][R4.64+0x2], R6 ;  /* 0x0000020604000986 */ /* 0x0003e2000c101524 */
[----:B------:R-:W-:Y:S01]  /*5a40*/  ISETP.GT.AND P0, PT, R0, 0x8, P5 ;  /* 0x000000080000780c */ /* 0x000fe20002f04270 */
[----:B-1----:R-:W-:-:S04]  /*5a50*/  IMAD.WIDE.U32 R6, R156, R8, R158 ;  /* 0x000000089c067225 */ /* 0x002fc800078e009e */
[----:B------:R-:W-:Y:S01]  /*5a60*/  IMAD.IADD R157, R157, 0x1, R7 ;  /* 0x000000019d9d7824 */ /* 0x000fe200078e0207 */
[----:B------:R-:W-:-:S05]  /*5a70*/  IADD3 R7, P1, R154, R6, RZ ;  /* 0x000000069a077210 */ /* 0x000fca0007f3e0ff */
[----:B------:R-:W-:Y:S01]  /*5a80*/  IMAD.X R13, R157, 0x1, R23, P1 ;  /* 0x000000019d0d7824 */ /* 0x000fe200008e0617 */
[----:B------:R-:W-:-:S04]  /*5a90*/  LEA R12, P1, R7, R20, 0x1 ;  /* 0x00000014070c7211 */ /* 0x000fc800078208ff */
[----:B------:R-:W-:-:S05]  /*5aa0*/  LEA.HI.X R13, R7, R21, R13, 0x1, P1 ;  /* 0x00000015070d7211 */ /* 0x000fca00008f0c0d */
[----:B------:R1:W2:Y:S01]  /*5ab0*/  @P0 LDG.E.LTC128B.U16 R153, desc[UR36][R12.64] ;  /* 0x000000240c990981 */ /* 0x0002a2000c1e1520 */
[----:B------:R-:W-:Y:S01]  /*5ac0*/  IADD3 R6, P1, R10, R6, RZ ;  /* 0x000000060a067210 */ /* 0x000fe20007f3e0ff */
[----:B------:R-:W-:Y:S01]  /*5ad0*/  IMAD.U32 R163, RZ, RZ, UR6 ;  /* 0x00000006ffa37e24 */ /* 0x000fe2000f8e00ff */
[----:B------:R-:W-:Y:S01]  /*5ae0*/  ISETP.GT.AND P2, PT, R0, 0x8, P2 ;  /* 0x000000080000780c */ /* 0x000fe20001744270 */
[----:B------:R-:W-:Y:S01]  /*5af0*/  IMAD.U32 R166, RZ, RZ, UR7 ;  /* 0x00000007ffa67e24 */ /* 0x000fe2000f8e00ff */
[----:B------:R-:W-:Y:S01]  /*5b00*/  BSSY B1, `(.L_x_37) ;  /* 0x0000013000017945 */ /* 0x000fe20003800000 */
[----:B------:R-:W-:Y:S02]  /*5b10*/  IMAD.X R7, R11, 0x1, R157, P1 ;  /* 0x000000010b077824 */ /* 0x000fe400008e069d */
[----:B------:R-:W-:Y:S02]  /*5b20*/  IMAD.SHL.U32 R163, R163, 0x10, RZ ;  /* 0x00000010a3a37824 */ /* 0x000fe400078e00ff */
[----:B------:R-:W-:-:S04]  /*5b30*/  IMAD.WIDE.U32 R6, R152, UR43, R6 ;  /* 0x0000002b98067c25 */ /* 0x000fc8000f8e0006 */
[----:B------:R-:W-:Y:S01]  /*5b40*/  IMAD.IADD R7, R160, 0x1, R7 ;  /* 0x00000001a0077824 */ /* 0x000fe200078e0207 */
[----:B-1----:R-:W-:-:S04]  /*5b50*/  LEA R12, P1, R6, R20, 0x1 ;  /* 0x00000014060c7211 */ /* 0x002fc800078208ff */
[----:B------:R-:W-:Y:S01]  /*5b60*/  LEA.HI.X R13, R6, R21, R7, 0x1, P1 ;  /* 0x00000015060d7211 */ /* 0x000fe200008f0c07 */
[----:B------:R-:W-:-:S05]  /*5b70*/  IMAD.U32 R6, RZ, RZ, UR6 ;  /* 0x00000006ff067e24 */ /* 0x000fca000f8e00ff */
[----:B------:R-:W-:Y:S02]  /*5b80*/  SHF.L.U64.HI R166, R6, 0x4, R166 ;  /* 0x0000000406a67819 */ /* 0x000fe400000102a6 */
[----:B------:R-:W-:Y:S01]  /*5b90*/  IADD3 R6, P1, R163, R4, RZ ;  /* 0x00000004a3067210 */ /* 0x000fe20007f3e0ff */
[----:B--2---:R-:W-:-:S04]  /*5ba0*/  IMAD.U32 R7, R153, 0x10000, RZ ;  /* 0x0001000099077824 */ /* 0x004fc800078e00ff */
[----:B------:R-:W-:-:S04]  /*5bb0*/  FMUL R7, R7, R16 ;  /* 0x0000001007077220 */ /* 0x000fc80000400000 */
[----:B---3--:R-:W-:-:S05]  /*5bc0*/  FFMA R7, R161, R2, R7 ;  /* 0x00000002a1077223 */ /* 0x008fca0000000007 */
[----:B------:R-:W-:-:S04]  /*5bd0*/  F2FP.BF16.F32.PACK_AB R7, RZ, R7 ;  /* 0x00000007ff07723e */ /* 0x000fc800000010ff */
[----:B------:R-:W-:Y:S01]  /*5be0*/  PRMT R157, R7, 0x7610, R157 ;  /* 0x00007610079d7816 */ /* 0x000fe2000000009d */
[----:B------:R-:W-:-:S05]  /*5bf0*/  IMAD.X R7, R166, 0x1, R5, P1 ;  /* 0x00000001a6077824 */ /* 0x000fca00008e0605 */
[----:B------:R1:W-:Y:S01]  /*5c00*/  @P0 STG.E.U16 desc[UR36][R6.64], R157 ;  /* 0x0000009d06000986 */ /* 0x0003e2000c101524 */
[----:B------:R-:W-:Y:S05]  /*5c10*/  @!P2 BRA `(.L_x_38) ;  /* 0x000000000004a947 */ /* 0x000fea0003800000 */
[----:B------:R2:W5:Y:S02]  /*5c20*/  LDG.E.LTC128B.U16 R153, desc[UR36][R12.64+0x2] ;  /* 0x000002240c997981 */ /* 0x000564000c1e1520 */
.L_x_38:
[----:B------:R-:W-:Y:S05]  /*5c30*/  BSYNC B1 ;  /* 0x0000000000017941 */ /* 0x000fea0003800000 */
.L_x_37:
[----:B------:R-:W3:Y:S01]  /*5c40*/  LDL.LU R161, [R1+0x40c] ;  /* 0x00040c0001a17983 */ /* 0x000ee20000300800 */
[----:B-1---5:R-:W-:Y:S01]  /*5c50*/  IMAD.U32 R157, R153, 0x10000, RZ ;  /* 0x00010000999d7824 */ /* 0x022fe200078e00ff */
[----:B------:R-:W-:Y:S01]  /*5c60*/  ISETP.GT.AND P4, PT, R3, 0x8, PT ;  /* 0x000000080300780c */ /* 0x000fe20003f84270 */
[----:B------:R-:W-:Y:S01]  /*5c70*/  BSSY B1, `(.L_x_39) ;  /* 0x000000a000017945 */ /* 0x000fe20003800000 */
[----:B------:R-:W-:Y:S01]  /*5c80*/  LOP3.LUT R17, R17, 0xfffffffb, RZ, 0xc0, !PT ;  /* 0xfffffffb11117812 */ /* 0x000fe200078ec0ff */
[----:B------:R-:W-:Y:S01]  /*5c90*/  FMUL R157, R157, R16 ;  /* 0x000000109d9d7220 */ /* 0x000fe20000400000 */
[----:B------:R-:W-:-:S09]  /*5ca0*/  ISETP.GT.AND P0, PT, R0, RZ, P4 ;  /* 0x000000ff0000720c */ /* 0x000fd20002704270 */
[----:B------:R-:W-:Y:S01]  /*5cb0*/  @P4 LOP3.LUT R17, R17, 0x4, RZ, 0xfc, !PT ;  /* 0x0000000411114812 */ /* 0x000fe200078efcff */
[----:B---3--:R-:W-:-:S05]  /*5cc0*/  FFMA R157, R161, R2, R157 ;  /* 0x00000002a19d7223 */ /* 0x008fca000000009d */
[----:B------:R-:W-:-:S05]  /*5cd0*/  F2FP.BF16.F32.PACK_AB R157, RZ, R157 ;  /* 0x0000009dff9d723e */ /* 0x000fca00000010ff */
[----:B------:R1:W-:Y:S01]  /*5ce0*/  @P2 STG.E.U16 desc[UR36][R6.64+0x2], R157 ;  /* 0x0000029d06002986 */ /* 0x0003e2000c101524 */
[----:B------:R-:W-:Y:S05]  /*5cf0*/  @!P0 BRA `(.L_x_40) ;  /* 0x0000000000048947 */ /* 0x000fea0003800000 */
[----:B------:R3:W5:Y:S02]  /*5d00*/  LDG.E.LTC128B.U16 R153, desc[UR36][R14.64+0x10] ;  /* 0x000010240e997981 */ /* 0x000764000c1e1520 */
.L_x_40:
[----:B------:R-:W-:Y:S05]  /*5d10*/  BSYNC B1 ;  /* 0x0000000000017941 */ /* 0x000fea0003800000 */
.L_x_39:
[----:B------:R-:W4:Y:S01]  /*5d20*/  LDL.LU R161, [R1+0x410] ;  /* 0x0004100001a17983 */ /* 0x000f220000300800 */
[----:B-1---5:R-:W-:Y:S01]  /*5d30*/  IMAD.U32 R157, R153, 0x10000, RZ ;  /* 0x00010000999d7824 */ /* 0x022fe200078e00ff */
[----:B------:R-:W-:Y:S01]  /*5d40*/  ISETP.GT.AND P3, PT, R3, 0x9, PT ;  /* 0x000000090300780c */ /* 0x000fe20003f64270 */
[----:B------:R-:W-:Y:S01]  /*5d50*/  BSSY B1, `(.L_x_41) ;  /* 0x000000a000017945 */ /* 0x000fe20003800000 */
[----:B------:R-:W-:Y:S01]  /*5d60*/  LOP3.LUT R17, R17, 0xfffffff7, RZ, 0xc0, !PT ;  /* 0xfffffff711117812 */ /* 0x000fe200078ec0ff */
[----:B------:R-:W-:Y:S01]  /*5d70*/  FMUL R157, R157, R16 ;  /* 0x000000109d9d7220 */ /* 0x000fe20000400000 */
[----:B------:R-:W-:-:S09]  /*5d80*/  ISETP.GT.AND P1, PT, R0, RZ, P3 ;  /* 0x000000ff0000720c */ /* 0x000fd20001f24270 */
[----:B------:R-:W-:Y:S01]  /*5d90*/  @P3 LOP3.LUT R17, R17, 0x8, RZ, 0xfc, !PT ;  /* 0x0000000811113812 */ /* 0x000fe200078efcff */
[----:B----4-:R-:W-:-:S05]  /*5da0*/  FFMA R157, R161, R2, R157 ;  /* 0x00000002a19d7223 */ /* 0x010fca000000009d */
[----:B------:R-:W-:-:S05]  /*5db0*/  F2FP.BF16.F32.PACK_AB R157, RZ, R157 ;  /* 0x0000009dff9d723e */ /* 0x000fca00000010ff */
[----:B------:R1:W-:Y:S01]  /*5dc0*/  @P0 STG.E.U16 desc[UR36][R4.64+0x10], R157 ;  /* 0x0000109d04000986 */ /* 0x0003e2000c101524 */
[----:B------:R-:W-:Y:S05]  /*5dd0*/  @!P1 BRA `(.L_x_42) ;  /* 0x0000000000049947 */ /* 0x000fea0003800000 */
[----:B------:R4:W5:Y:S02]  /*5de0*/  LDG.E.LTC128B.U16 R153, desc[UR36][R14.64+0x12] ;  /* 0x000012240e997981 */ /* 0x000964000c1e1520 */
.L_x_42:
[----:B------:R-:W-:Y:S05]  /*5df0*/  BSYNC B1 ;  /* 0x0000000000017941 */ /* 0x000fea0003800000 */
.L_x_41:
[----:B------:R-:W2:Y:S01]  /*5e00*/  LDL.LU R161, [R1+0x414] ;  /* 0x0004140001a17983 */ /* 0x000ea20000300800 */
[----:B-1---5:R-:W-:Y:S01]  /*5e10*/  IMAD.U32 R157, R153, 0x10000, RZ ;  /* 0x00010000999d7824 */ /* 0x022fe200078e00ff */
[----:B------:R-:W-:Y:S01]  /*5e20*/  ISETP.GT.AND P2, PT, R0, 0x8, P4 ;  /* 0x000000080000780c */ /* 0x000fe20002744270 */
[----:B------:R-:W-:Y:S02]  /*5e30*/  BSSY B1, `(.L_x_43) ;  /* 0x0000007000017945 */ /* 0x000fe40003800000 */
[----:B------:R-:W-:-:S04]  /*5e40*/  FMUL R157, R157, R16 ;  /* 0x000000109d9d7220 */ /* 0x000fc80000400000 */
[----:B--2---:R-:W-:-:S05]  /*5e50*/  FFMA R157, R161, R2, R157 ;  /* 0x00000002a19d7223 */ /* 0x004fca000000009d */
[----:B------:R-:W-:-:S05]  /*5e60*/  F2FP.BF16.F32.PACK_AB R157, RZ, R157 ;  /* 0x0000009dff9d723e */ /* 0x000fca00000010ff */
[----:B------:R1:W-:Y:S01]  /*5e70*/  @P1 STG.E.U16 desc[UR36][R4.64+0x12], R157 ;  /* 0x0000129d04001986 */ /* 0x0003e2000c101524 */
[----:B------:R-:W-:Y:S05]  /*5e80*/  @!P2 BRA `(.L_x_44) ;  /* 0x000000000004a947 */ /* 0x000fea0003800000 */
[----:B------:R2:W5:Y:S02]  /*5e90*/  LDG.E.LTC128B.U16 R153, desc[UR36][R12.64+0x10] ;  /* 0x000010240c997981 */ /* 0x000564000c1e1520 */
.L_x_44:
[----:B------:R-:W-:Y:S05]  /*5ea0*/  BSYNC B1 ;  /* 0x0000000000017941 */ /* 0x000fea0003800000 */
.L_x_43:
[----:B------:R-:W3:Y:S01]  /*5eb0*/  LDL.LU R161, [R1+0x418] ;  /* 0x0004180001a17983 */ /* 0x000ee20000300800 */
[----:B-1---5:R-:W-:Y:S01]  /*5ec0*/  IMAD.U32 R157, R153, 0x10000, RZ ;  /* 0x00010000999d7824 */ /* 0x022fe200078e00ff */
[----:B------:R-:W-:Y:S01]  /*5ed0*/  ISETP.GT.AND P0, PT, R0, 0x8, P3 ;  /* 0x000000080000780c */ /* 0x000fe20001f04270 */
[----:B------:R-:W-:Y:S02]  /*5ee0*/  BSSY B1, `(.L_x_45) ;  /* 0x0000007000017945 */ /* 0x000fe40003800000 */
[----:B------:R-:W-:-:S04]  /*5ef0*/  FMUL R157, R157, R16 ;  /* 0x000000109d9d7220 */ /* 0x000fc80000400000 */
[----:B---3--:R-:W-:-:S05]  /*5f00*/  FFMA R157, R161, R2, R157 ;  /* 0x00000002a19d7223 */ /* 0x008fca000000009d */
[----:B------:R-:W-:-:S05]  /*5f10*/  F2FP.BF16.F32.PACK_AB R157, RZ, R157 ;  /* 0x0000009dff9d723e */ /* 0x000fca00000010ff */
[----:B------:R1:W-:Y:S01]  /*5f20*/  @P2 STG.E.U16 desc[UR36][R6.64+0x10], R157 ;  /* 0x0000109d06002986 */ /* 0x0003e2000c101524 */
[----:B------:R-:W-:Y:S05]  /*5f30*/  @!P0 BRA `(.L_x_46) ;  /* 0x0000000000048947 */ /* 0x000fea0003800000 */
[----:B------:R3:W5:Y:S02]  /*5f40*/  LDG.E.LTC128B.U16 R153, desc[UR36][R12.64+0x12] ;  /* 0x000012240c997981 */ /* 0x000764000c1e1520 */
.L_x_46:
[----:B------:R-:W-:Y:S05]  /*5f50*/  BSYNC B1 ;  /* 0x0000000000017941 */ /* 0x000fea0003800000 */
.L_x_45:
[----:B------:R-:W2:Y:S01]  /*5f60*/  LDL.LU R161, [R1+0x41c] ;  /* 0x00041c0001a17983 */ /* 0x000ea20000300800 */
[----:B-1---5:R-:W-:Y:S01]  /*5f70*/  IMAD.U32 R157, R153, 0x10000, RZ ;  /* 0x00010000999d7824 */ /* 0x022fe200078e00ff */
[----:B------:R-:W-:Y:S01]  /*5f80*/  ISETP.GT.AND P3, PT, R3, 0x10, PT ;  /* 0x000000100300780c */ /* 0x000fe20003f64270 */
[----:B------:R-:W-:Y:S01]  /*5f90*/  BSSY B1, `(.L_x_47) ;  /* 0x000000a000017945 */ /* 0x000fe20003800000 */
[----:B------:R-:W-:Y:S01]  /*5fa0*/  LOP3.LUT R17, R17, 0xffffffef, RZ, 0xc0, !PT ;  /* 0xffffffef11117812 */ /* 0x000fe200078ec0ff */
[----:B------:R-:W-:Y:S01]  /*5fb0*/  FMUL R157, R157, R16 ;  /* 0x000000109d9d7220 */ /* 0x000fe20000400000 */
[----:B------:R-:W-:-:S09]  /*5fc0*/  ISETP.GT.AND P1, PT, R0, RZ, P3 ;  /* 0x000000ff0000720c */ /* 0x000fd20001f24270 */
[----:B------:R-:W-:Y:S01]  /*5fd0*/  @P3 LOP3.LUT R17, R17, 0x10, RZ, 0xfc, !PT ;  /* 0x0000001011113812 */ /* 0x000fe200078efcff */
[----:B--2---:R-:W-:-:S05]  /*5fe0*/  FFMA R157, R161, R2, R157 ;  /* 0x00000002a19d7223 */ /* 0x004fca000000009d */
[----:B------:R-:W-:-:S05]  /*5ff0*/  F2FP.BF16.F32.PACK_AB R157, RZ, R157 ;  /* 0x0000009dff9d723e */ /* 0x000fca00000010ff */
[----:B------:R1:W-:Y:S01]  /*6000*/  @P0 STG.E.U16 desc[UR36][R6.64+0x12], R157 ;  /* 0x0000129d06000986 */ /* 0x0003e2000c101524 */
[----:B------:R-:W-:Y:S05]  /*6010*/  @!P1 BRA `(.L_x_48) ;  /* 0x0000000000049947 */ /* 0x000fea0003800000 */
[----:B------:R2:W5:Y:S02]  /*6020*/  LDG.E.LTC128B.U16 R153, desc[UR36][R14.64+0x20] ;  /* 0x000020240e997981 */ /* 0x000564000c1e1520 */
.L_x_48:
[----:B------:R-:W-:Y:S05]  /*6030*/  BSYNC B1 ;  /* 0x0000000000017941 */ /* 0x000fea0003800000 */
.L_x_47:
        /* <DEDUP_REMOVED lines=13> */
.L_x_50:
[----:B------:R-:W-:Y:S05]  /*6110*/  BSYNC B1 ;  /* 0x0000000000017941 */ /* 0x000fea0003800000 */
.L_x_49:
[----:B------:R-:W2:Y:S01]  /*6120*/  LDL.LU R161, [R1+0x424] ;  /* 0x0004240001a17983 */ /* 0x000ea20000300800 */
[----:B-1---5:R-:W-:Y:S01]  /*6130*/  IMAD.U32 R157, R153, 0x10000, RZ ;  /* 0x00010000999d7824 */ /* 0x022fe200078e00ff */
[----:B------:R-:W-:Y:S03]  /*6140*/  BSSY B1, `(.L_x_51) ;  /* 0x0000008000017945 */ /* 0x000fe60003800000 */
[----:B------:R-:W-:-:S04]  /*6150*/  FMUL R157, R157, R16 ;  /* 0x000000109d9d7220 */ /* 0x000fc80000400000 */
[----:B--2---:R-:W-:-:S05]  /*6160*/  FFMA R157, R161, R2, R157 ;  /* 0x00000002a19d7223 */ /* 0x004fca000000009d */
[----:B------:R-:W-:-:S05]  /*6170*/  F2FP.BF16.F32.PACK_AB R157, RZ, R157 ;  /* 0x0000009dff9d723e */ /* 0x000fca00000010ff */
[----:B------:R1:W-:Y:S01]  /*6180*/  @P0 STG.E.U16 desc[UR36][R4.64+0x22], R157 ;  /* 0x0000229d04000986 */ /* 0x0003e2000c101524 */
[----:B------:R-:W-:-:S13]  /*6190*/  ISETP.GT.AND P0, PT, R0, 0x8, P3 ;  /* 0x000000080000780c */ /* 0x000fda0001f04270 */
[----:B-1----:R-:W-:Y:S05]  /*61a0*/  @!P0 BRA `(.L_x_52) ;  /* 0x0000000000048947 */ /* 0x002fea0003800000 */
[----:B------:R1:W5:Y:S02]  /*61b0*/  LDG.E.LTC128B.U16 R153, desc[UR36][R12.64+0x20] ;  /* 0x000020240c997981 */ /* 0x000364000c1e1520 */
.L_x_52:
[----:B------:R-:W-:Y:S05]  /*61c0*/  BSYNC B1 ;  /* 0x0000000000017941 */ /* 0x000fea0003800000 */
.L_x_51:
[----:B------:R-:W2:Y:S01]  /*61d0*/  LDL.LU R161, [R1+0x428] ;  /* 0x0004280001a17983 */ /* 0x000ea20000300800 */
[----:B-----5:R-:W-:Y:S01]  /*61e0*/  IMAD.U32 R157, R153, 0x10000, RZ ;  /* 0x00010000999d7824 */ /* 0x020fe200078e00ff */
[----:B------:R-:W-:Y:S03]  /*61f0*/  BSSY B1, `(.L_x_53) ;  /* 0x0000008000017945 */ /* 0x000fe60003800000 */
[----:B------:R-:W-:-:S04]  /*6200*/  FMUL R157, R157, R16 ;  /* 0x000000109d9d7220 */ /* 0x000fc80000400000 */
[----:B--2---:R-:W-:-:S05]  /*6210*/  FFMA R157, R161, R2, R157 ;  /* 0x00000002a19d7223 */ /* 0x004fca000000009d */
[----:B------:R-:W-:-:S05]  /*6220*/  F2FP.BF16.F32.PACK_AB R157, RZ, R157 ;  /* 0x0000009dff9d723e */ /* 0x000fca00000010ff */
[----:B------:R2:W-:Y:S01]  /*6230*/  @P0 STG.E.U16 desc[UR36][R6.64+0x20], R157 ;  /* 0x0000209d06000986 */ /* 0x0005e2000c101524 */
[----:B------:R-:W-:-:S13]  /*6240*/  ISETP.GT.AND P0, PT, R0, 0x8, P2 ;  /* 0x000000080000780c */ /* 0x000fda0001704270 */
[----:B--2---:R-:W-:Y:S05]  /*6250*/  @!P0 BRA `(.L_x_54) ;  /* 0x0000000000048947 */ /* 0x004fea0003800000 */
[----:B------:R2:W5:Y:S02]  /*6260*/  LDG.E.LTC128B.U16 R153, desc[UR36][R12.64+0x22] ;  /* 0x000022240c997981 */ /* 0x000564000c1e1520 */
.L_x_54:
[----:B------:R-:W-:Y:S05]  /*6270*/  BSYNC B1 ;  /* 0x0000000000017941 */ /* 0x000fea0003800000 */
.L_x_53:
[----:B------:R-:W3:Y:S01]  /*6280*/  LDL.LU R161, [R1+0x42c] ;  /* 0x00042c0001a17983 */ /* 0x000ee20000300800 */
[----:B-----5:R-:W-:Y:S01]  /*6290*/  IMAD.U32 R157, R153, 0x10000, RZ ;  /* 0x00010000999d7824 */ /* 0x020fe200078e00ff */
[----:B------:R-:W-:Y:S01]  /*62a0*/  ISETP.GT.AND P2, PT, R3, 0x18, PT ;  /* 0x000000180300780c */ /* 0x000fe20003f44270 */
[----:B------:R-:W-:Y:S01]  /*62b0*/  BSSY B1, `(.L_x_55) ;  /* 0x000000a000017945 */ /* 0x000fe20003800000 */
[----:B------:R-:W-:Y:S01]  /*62c0*/  LOP3.LUT R18, R18, 0xfbffffff, RZ, 0xc0, !PT ;  /* 0xfbffffff12127812 */ /* 0x000fe200078ec0ff */
[----:B------:R-:W-:-:S10]  /*62d0*/  FMUL R157, R157, R16 ;  /* 0x000000109d9d7220 */ /* 0x000fd40000400000 */
[----:B------:R-:W-:Y:S01]  /*62e0*/  @P2 LOP3.LUT R18, R18, 0x4000000, RZ, 0xfc, !PT ;  /* 0x0400000012122812 */ /* 0x000fe200078efcff */
[----:B---3--:R-:W-:-:S05]  /*62f0*/  FFMA R157, R161, R2, R157 ;  /* 0x00000002a19d7223 */ /* 0x008fca000000009d */
[----:B------:R-:W-:-:S05]  /*6300*/  F2FP.BF16.F32.PACK_AB R157, RZ, R157 ;  /* 0x0000009dff9d723e */ /* 0x000fca00000010ff */
[----:B------:R3:W-:Y:S01]  /*6310*/  @P0 STG.E.U16 desc[UR36][R6.64+0x22], R157 ;  /* 0x0000229d06000986 */ /* 0x0007e2000c101524 */
[----:B------:R-:W-:-:S13]  /*6320*/  ISETP.GT.AND P0, PT, R0, RZ, P2 ;  /* 0x000000ff0000720c */ /* 0x000fda0001704270 */
[----:B---3--:R-:W-:Y:S05]  /*6330*/  @!P0 BRA `(.L_x_56) ;  /* 0x0000000000048947 */ /* 0x008fea0003800000 */
[----:B------:R3:W5:Y:S02]  /*6340*/  LDG.E.LTC128B.U16 R153, desc[UR36][R14.64+0x30] ;  /* 0x000030240e997981 */ /* 0x000764000c1e1520 */
.L_x_56:
[----:B------:R-:W-:Y:S05]  /*6350*/  BSYNC B1 ;  /* 0x0000000000017941 */ /* 0x000fea0003800000 */
.L_x_55:
[----:B------:R-:W2:Y:S01]  /*6360*/  LDL.LU R161, [R1+0x430] ;  /* 0x0004300001a17983 */ /* 0x000ea20000300800 */
[----:B-----5:R-:W-:Y:S01]  /*6370*/  IMAD.U32 R157, R153, 0x10000, RZ ;  /* 0x00010000999d7824 */ /* 0x020fe200078e00ff */
[----:B------:R-:W-:Y:S01]  /*6380*/  ISETP.GT.AND P1, PT, R3, 0x19, PT ;  /* 0x000000190300780c */ /* 0x000fe20003f24270 */
[----:B------:R-:W-:Y:S01]  /*6390*/  BSSY B1, `(.L_x_57) ;  /* 0x000000a000017945 */ /* 0x000fe20003800000 */
[----:B------:R-:W-:Y:S01]  /*63a0*/  LOP3.LUT R18, R18, 0xfdffffff, RZ, 0xc0, !PT ;  /* 0xfdffffff12127812 */ /* 0x000fe200078ec0ff */
[----:B------:R-:W-:-:S10]  /*63b0*/  FMUL R157, R157, R16 ;  /* 0x000000109d9d7220 */ /* 0x000fd40000400000 */
[----:B------:R-:W-:Y:S01]  /*63c0*/  @P1 LOP3.LUT R18, R18, 0x2000000, RZ, 0xfc, !PT ;  /* 0x0200000012121812 */ /* 0x000fe200078efcff */
[----:B--2---:R-:W-:-:S05]  /*63d0*/  FFMA R157, R161, R2, R157 ;  /* 0x00000002a19d7223 */ /* 0x004fca000000009d */
[----:B------:R-:W-:-:S05]  /*63e0*/  F2FP.BF16.F32.PACK_AB R157, RZ, R157 ;  /* 0x0000009dff9d723e */ /* 0x000fca00000010ff */
[----:B------:R2:W-:Y:S01]  /*63f0*/  @P0 STG.E.U16 desc[UR36][R4.64+0x30], R157 ;  /* 0x0000309d04000986 */ /* 0x0005e2000c101524 */
[----:B------:R-:W-:-:S13]  /*6400*/  ISETP.GT.AND P0, PT, R0, RZ, P1 ;  /* 0x000000ff0000720c */ /* 0x000fda0000f04270 */
[----:B--2---:R-:W-:Y:S05]  /*6410*/  @!P0 BRA `(.L_x_58) ;  /* 0x0000000000048947 */ /* 0x004fea0003800000 */
[----:B------:R2:W5:Y:S02]  /*6420*/  LDG.E.LTC128B.U16 R153, desc[UR36][R14.64+0x32] ;  /* 0x000032240e997981 */ /* 0x000564000c1e1520 */
.L_x_58:
[----:B------:R-:W-:Y:S05]  /*6430*/  BSYNC B1 ;  /* 0x0000000000017941 */ /* 0x000fea0003800000 */
.L_x_57:
[----:B------:R-:W3:Y:S01]  /*6440*/  LDL.LU R161, [R1+0x434] ;  /* 0x0004340001a17983 */ /* 0x000ee20000300800 */
[----:B-----5:R-:W-:Y:S01]  /*6450*/  IMAD.U32 R157, R153, 0x10000, RZ ;  /* 0x00010000999d7824 */ /* 0x020fe200078e00ff */
[----:B------:R-:W-:Y:S03]  /*6460*/  BSSY B1, `(.L_x_59) ;  /* 0x0000008000017945 */ /* 0x000fe60003800000 */
[----:B------:R-:W-:-:S04]  /*6470*/  FMUL R157, R157, R16 ;  /* 0x000000109d9d7220 */ /* 0x000fc80000400000 */
[----:B---3--:R-:W-:-:S05]  /*6480*/  FFMA R157, R161, R2, R157 ;  /* 0x00000002a19d7223 */ /* 0x008fca000000009d */
[----:B------:R-:W-:-:S05]  /*6490*/  F2FP.BF16.F32.PACK_AB R157, RZ, R157 ;  /* 0x0000009dff9d723e */ /* 0x000fca00000010ff */
[----:B------:R3:W-:Y:S01]  /*64a0*/  @P0 STG.E.U16 desc[UR36][R4.64+0x32], R157 ;  /* 0x0000329d04000986 */ /* 0x0007e2000c101524 */
[----:B------:R-:W-:-:S13]  /*64b0*/  ISETP.GT.AND P0, PT, R0, 0x8, P2 ;  /* 0x000000080000780c */ /* 0x000fda0001704270 */
[----:B---3--:R-:W-:Y:S05]  /*64c0*/  @!P0 BRA `(.L_x_60) ;  /* 0x0000000000048947 */ /* 0x008fea0003800000 */
[----:B------:R3:W5:Y:S02]  /*64d0*/  LDG.E.LTC128B.U16 R153, desc[UR36][R12.64+0x30] ;  /* 0x000030240c997981 */ /* 0x000764000c1e1520 */
.L_x_60:
[----:B------:R-:W-:Y:S05]  /*64e0*/  BSYNC B1 ;  /* 0x0000000000017941 */ /* 0x000fea0003800000 */
.L_x_59:
        /* <DEDUP_REMOVED lines=10> */
.L_x_62:
[----:B------:R-:W-:Y:S05]  /*6590*/  BSYNC B1 ;  /* 0x0000000000017941 */ /* 0x000fea0003800000 */
.L_x_61:
        /* <DEDUP_REMOVED lines=13> */
.L_x_64:
[----:B------:R-:W-:Y:S05]  /*6670*/  BSYNC B1 ;  /* 0x0000000000017941 */ /* 0x000fea0003800000 */
.L_x_63:
        /* <DEDUP_REMOVED lines=13> */
.L_x_66:
[----:B------:R-:W-:Y:S05]  /*6750*/  BSYNC B1 ;  /* 0x0000000000017941 */ /* 0x000fea0003800000 */
.L_x_65:
        /* <DEDUP_REMOVED lines=10> */
.L_x_68:
[----:B------:R-:W-:Y:S05]  /*6800*/  BSYNC B1 ;  /* 0x0000000000017941 */ /* 0x000fea0003800000 */
.L_x_67:
        /* <DEDUP_REMOVED lines=10> */
.L_x_70:
[----:B------:R-:W-:Y:S05]  /*68b0*/  BSYNC B1 ;  /* 0x0000000000017941 */ /* 0x000fea0003800000 */
.L_x_69:
        /* <DEDUP_REMOVED lines=13> */
.L_x_72:
[----:B------:R-:W-:Y:S05]  /*6990*/  BSYNC B1 ;  /* 0x0000000000017941 */ /* 0x000fea0003800000 */
.L_x_71:
        /* <DEDUP_REMOVED lines=13> */
.L_x_74:
[----:B------:R-:W-:Y:S05]  /*6a70*/  BSYNC B1 ;  /* 0x0000000000017941 */ /* 0x000fea0003800000 */
.L_x_73:
        /* <DEDUP_REMOVED lines=10> */
.L_x_76:
[----:B------:R-:W-:Y:S05]  /*6b20*/  BSYNC B1 ;  /* 0x0000000000017941 */ /* 0x000fea0003800000 */
.L_x_75:
        /* <DEDUP_REMOVED lines=10> */
.L_x_78:
[----:B------:R-:W-:Y:S05]  /*6bd0*/  BSYNC B1 ;  /* 0x0000000000017941 */ /* 0x000fea0003800000 */
.L_x_77:
        /* <DEDUP_REMOVED lines=13> */
.L_x_80:
[----:B------:R-:W-:Y:S05]  /*6cb0*/  BSYNC B1 ;  /* 0x0000000000017941 */ /* 0x000fea0003800000 */
.L_x_79:
[----:B------:R-:W2:Y:S01]  /*6cc0*/  LDL.LU R164, [R1+0x460] ;  /* 0x0004600001a47983 */ /* 0x000ea20000300800 */
[----:B-----5:R-:W-:Y:S01]  /*6cd0*/  IMAD.U32 R157, R153, 0x10000, RZ ;  /* 0x00010000999d7824 */ /* 0x020fe200078e00ff */
[----:B------:R-:W-:Y:S01]  /*6ce0*/  ISETP.GT.AND P1, PT, R3, 0x31, PT ;  /* 0x000000310300780c */ /* 0x000fe20003f24270 */
[----:B------:R-:W-:Y:S01]  /*6cf0*/  BSSY B1, `(.L_x_81) ;  /* 0x000000b000017945 */ /* 0x000fe20003800000 */
[----:B------:R-:W-:Y:S01]  /*6d00*/  LOP3.LUT R18, R18, 0xfff7ffff, RZ, 0xc0, !PT ;  /* 0xfff7ffff12127812 */ /* 0x000fe200078ec0ff */
[----:B------:R-:W-:Y:S01]  /*6d10*/  FMUL R157, R157, R16 ;  /* 0x000000109d9d7220 */ /* 0x000fe20000400000 */
[----:B------:R-:W-:-:S09]  /*6d20*/  PRMT R161, R153, 0x7610, R161 ;  /* 0x0000761099a17816 */ /* 0x000fd200000000a1 */
[----:B------:R-:W-:Y:S01]  /*6d30*/  @P1 LOP3.LUT R18, R18, 0x80000, RZ, 0xfc, !PT ;  /* 0x0008000012121812 */ /* 0x000fe200078efcff */
[----:B--2---:R-:W-:-:S05]  /*6d40*/  FFMA R157, R164, R2, R157 ;  /* 0x00000002a49d7223 */ /* 0x004fca000000009d */
[----:B------:R-:W-:-:S05]  /*6d50*/  F2FP.BF16.F32.PACK_AB R157, RZ, R157 ;  /* 0x0000009dff9d723e */ /* 0x000fca00000010ff */
[----:B------:R2:W-:Y:S01]  /*6d60*/  @P0 STG.E.U16 desc[UR36][R4.64+0x60], R157 ;  /* 0x0000609d04000986 */ /* 0x0005e2000c101524 */
[----:B------:R-:W-:-:S13]  /*6d70*/  ISETP.GT.AND P0, PT, R0, RZ, P1 ;  /* 0x000000ff0000720c */ /* 0x000fda0000f04270 */
[----:B--2---:R-:W-:Y:S05]  /*6d80*/  @!P0 BRA `(.L_x_82) ;  /* 0x0000000000048947 */ /* 0x004fea0003800000 */
[----:B------:R2:W5:Y:S02]  /*6d90*/  LDG.E.LTC128B.U16 R161, desc[UR36][R14.64+0x62] ;  /* 0x000062240ea17981 */ /* 0x000564000c1e1520 */
.L_x_82:
[----:B------:R-:W-:Y:S05]  /*6da0*/  BSYNC B1 ;  /* 0x0000000000017941 */ /* 0x000fea0003800000 */
.L_x_81:
[----:B------:R-:W3:Y:S01]  /*6db0*/  LDL.LU R157, [R1+0x464] ;  /* 0x00046400019d7983 */ /* 0x000ee20000300800 */
[----:B-----5:R-:W-:Y:S01]  /*6dc0*/  IMAD.U32 R153, R161, 0x10000, RZ ;  /* 0x00010000a1997824 */ /* 0x020fe200078e00ff */
[----:B------:R-:W-:Y:S03]  /*6dd0*/  BSSY B1, `(.L_x_83) ;  /* 0x0000023000017945 */ /* 0x000fe60003800000 */
[----:B------:R-:W-:-:S04]  /*6de0*/  FMUL R153, R153, R16 ;  /* 0x0000001099997220 */ /* 0x000fc80000400000 */
[----:B---3--:R-:W-:-:S05]  /*6df0*/  FFMA R153, R157, R2, R153 ;  /* 0x000000029d997223 */ /* 0x008fca0000000099 */
[----:B------:R-:W-:-:S05]  /*6e00*/  F2FP.BF16.F32.PACK_AB R153, RZ, R153 ;  /* 0x00000099ff99723e */ /* 0x000fca00000010ff */
[----:B------:R3:W-:Y:S02]  /*6e10*/  @P0 STG.E.U16 desc[UR36][R4.64+0x62], R153 ;  /* 0x0000629904000986 */ /* 0x0007e4000c101524 */
[----:B---3--:R-:W-:-:S05]  /*6e20*/  IADD3 R153, P0, R156, 0x80, RZ ;  /* 0x000000809c997810 */ /* 0x008fca0007f1e0ff */
[----:B------:R-:W-:Y:S02]  /*6e30*/  IMAD.X R155, RZ, RZ, UR9, P0 ;  /* 0x00000009ff9b7e24 */ /* 0x000fe400080e06ff */
[----:B------:R-:W-:-:S04]  /*6e40*/  IMAD.WIDE.U32 R156, R153, R8, R22 ;  /* 0x00000008999c7225 */ /* 0x000fc800078e0016 */
[----:B------:R-:W-:Y:S01]  /*6e50*/  IMAD R155, R155, R8, RZ ;  /* 0x000000089b9b7224 */ /* 0x000fe200078e02ff */
[----:B------:R-:W-:Y:S01]  /*6e60*/  LEA R164, P0, R156, R20, 0x1 ;  /* 0x000000149ca47211 */ /* 0x000fe200078008ff */
[----:B------:R-:W-:-:S04]  /*6e70*/  IMAD.WIDE.U32 R158, R153, R8, R158 ;  /* 0x00000008999e7225 */ /* 0x000fc800078e009e */
[----:B------:R-:W-:-:S04]  /*6e80*/  IMAD R155, R153, R9, R155 ;  /* 0x00000009999b7224 */ /* 0x000fc800078e029b */
[----:B------:R-:W-:Y:S02]  /*6e90*/  IMAD.IADD R9, R157, 0x1, R155 ;  /* 0x000000019d097824 */ /* 0x000fe400078e029b */
[----:B------:R-:W-:-:S03]  /*6ea0*/  IMAD.IADD R22, R155, 0x1, R159 ;  /* 0x000000019b167824 */ /* 0x000fc600078e029f */
[----:B------:R-:W-:Y:S01]  /*6eb0*/  LEA.HI.X R165, R156, R21, R9, 0x1, P0 ;  /* 0x000000159ca57211 */ /* 0x000fe200000f0c09 */
[----:B------:R-:W-:Y:S01]  /*6ec0*/  IMAD.WIDE.U32 R8, R153, R8, R10 ;  /* 0x0000000899087225 */ /* 0x000fe200078e000a */
[----:B------:R-:W-:-:S03]  /*6ed0*/  IADD3 R156, P0, R10, R158, RZ ;  /* 0x0000009e0a9c7210 */ /* 0x000fc60007f1e0ff */
[----:B------:R-:W-:Y:S02]  /*6ee0*/  IMAD.IADD R9, R155, 0x1, R9 ;  /* 0x000000019b097824 */ /* 0x000fe400078e0209 */
[----:B------:R-:W-:Y:S02]  /*6ef0*/  IMAD.X R157, R11, 0x1, R22, P0 ;  /* 0x000000010b9d7824 */ /* 0x000fe400000e0616 */
[----:B------:R-:W-:-:S04]  /*6f00*/  IMAD.WIDE.U32 R8, R152, UR43, R8 ;  /* 0x0000002b98087c25 */ /* 0x000fc8000f8e0008 */
[----:B------:R-:W-:Y:S01]  /*6f10*/  IMAD.IADD R9, R160, 0x1, R9 ;  /* 0x00000001a0097824 */ /* 0x000fe200078e0209 */
[----:B------:R-:W-:Y:S01]  /*6f20*/  LEA R10, P0, R8, R20, 0x1 ;  /* 0x00000014080a7211 */ /* 0x000fe200078008ff */
[----:B------:R-:W-:-:S03]  /*6f30*/  IMAD.WIDE.U32 R152, R152, UR43, R156 ;  /* 0x0000002b98987c25 */ /* 0x000fc6000f8e009c */
[----:B------:R-:W-:Y:S01]  /*6f40*/  LEA.HI.X R11, R8, R21, R9, 0x1, P0 ;  /* 0x00000015080b7211 */ /* 0x000fe200000f0c09 */
[----:B------:R-:W-:Y:S01]  /*6f50*/  IMAD.IADD R160, R160, 0x1, R153 ;  /* 0x00000001a0a07824 */ /* 0x000fe200078e0299 */
[----:B------:R-:W-:-:S04]  /*6f60*/  LEA R8, P0, R152, R20, 0x1 ;  /* 0x0000001498087211 */ /* 0x000fc800078008ff */
[----:B------:R-:W-:Y:S02]  /*6f70*/  LEA.HI.X R9, R152, R21, R160, 0x1, P0 ;  /* 0x0000001598097211 */ /* 0x000fe400000f0ca0 */
[----:B------:R-:W-:-:S05]  /*6f80*/  IADD3 R154, P0, R154, R158, RZ ;  /* 0x0000009e9a9a7210 */ /* 0x000fca0007f1e0ff */
[----:B------:R-:W-:Y:S01]  /*6f90*/  IMAD.X R22, R22, 0x1, R23, P0 ;  /* 0x0000000116167824 */ /* 0x000fe200000e0617 */
[C---:B------:R-:W-:Y:S02]  /*6fa0*/  LEA R156, P0, R154.reuse, R20, 0x1 ;  /* 0x000000149a9c7211 */ /* 0x040fe400078008ff */
[----:B------:R-:W-:Y:S02]  /*6fb0*/  PRMT R20, R161, 0x7610, R20 ;  /* 0x00007610a1147816 */ /* 0x000fe40000000014 */
[----:B------:R-:W-:Y:S02]  /*6fc0*/  LEA.HI.X R157, R154, R21, R22, 0x1, P0 ;  /* 0x000000159a9d7211 */ /* 0x000fe400000f0c16 */
[----:B------:R-:W-:-:S13]  /*6fd0*/  ISETP.GT.AND P0, PT, R0, 0x8, P2 ;  /* 0x000000080000780c */ /* 0x000fda0001704270 */
[----:B------:R-:W-:Y:S05]  /*6fe0*/  @!P0 BRA `(.L_x_84) ;  /* 0x0000000000048947 */ /* 0x000fea0003800000 */
[----:B------:R3:W5:Y:S02]  /*6ff0*/  LDG.E.LTC128B.U16 R20, desc[UR36][R12.64+0x60] ;  /* 0x000060240c147981 */ /* 0x000764000c1e1520 */
.L_x_84:
[----:B------:R-:W-:Y:S05]  /*7000*/  BSYNC B1 ;  /* 0x0000000000017941 */ /* 0x000fea0003800000 */
.L_x_83:
        /* <DEDUP_REMOVED lines=10> */
.L_x_86:
[----:B------:R-:W-:Y:S05]  /*70b0*/  BSYNC B1 ;  /* 0x0000000000017941 */ /* 0x000fea0003800000 */
.L_x_85:
        /* <DEDUP_REMOVED lines=13> */
.L_x_88:
[----:B------:R-:W-:Y:S05]  /*7190*/  BSYNC B1 ;  /* 0x0000000000017941 */ /* 0x000fea0003800000 */
.L_x_87:
        /* <DEDUP_REMOVED lines=13> */
.L_x_90:
[----:B------:R-:W-:Y:S05]  /*7270*/  BSYNC B1 ;  /* 0x0000000000017941 */ /* 0x000fea0003800000 */
.L_x_89:
        /* <DEDUP_REMOVED lines=10> */
.L_x_92:
[----:B------:R-:W-:Y:S05]  /*7320*/  BSYNC B1 ;  /* 0x0000000000017941 */ /* 0x000fea0003800000 */
.L_x_91:
        /* <DEDUP_REMOVED lines=10> */
.L_x_94:
[----:B------:R-:W-:Y:S05]  /*73d0*/  BSYNC B1 ;  /* 0x0000000000017941 */ /* 0x000fea0003800000 */
.L_x_93:
        /* <DEDUP_REMOVED lines=13> */
.L_x_96:
[----:B------:R-:W-:Y:S05]  /*74b0*/  BSYNC B1 ;  /* 0x0000000000017941 */ /* 0x000fea0003800000 */
.L_x_95:
        /* <DEDUP_REMOVED lines=13> */
.L_x_98:
[----:B------:R-:W-:Y:S05]  /*7590*/  BSYNC B1 ;  /* 0x0000000000017941 */ /* 0x000fea0003800000 */
.L_x_97:
        /* <DEDUP_REMOVED lines=10> */
.L_x_100:
[----:B------:R-:W-:Y:S05]  /*7640*/  BSYNC B1 ;  /* 0x0000000000017941 */ /* 0x000fea0003800000 */
.L_x_99:
        /* <DEDUP_REMOVED lines=10> */
.L_x_102:
[----:B------:R-:W-:Y:S05]  /*76f0*/  BSYNC B1 ;  /* 0x0000000000017941 */ /* 0x000fea0003800000 */
.L_x_101:
        /* <DEDUP_REMOVED lines=13> */
.L_x_104:
[----:B------:R-:W-:Y:S05]  /*77d0*/  BSYNC B1 ;  /* 0x0000000000017941 */ /* 0x000fea0003800000 */
.L_x_103:
        /* <DEDUP_REMOVED lines=13> */
.L_x_106:
[----:B------:R-:W-:Y:S05]  /*78b0*/  BSYNC B1 ;  /* 0x0000000000017941 */ /* 0x000fea0003800000 */
.L_x_105:
        /* <DEDUP_REMOVED lines=10> */
.L_x_108:
[----:B------:R-:W-:Y:S05]  /*7960*/  BSYNC B1 ;  /* 0x0000000000017941 */ /* 0x000fea0003800000 */
.L_x_107:
        /* <DEDUP_REMOVED lines=10> */
.L_x_110:
[----:B------:R-:W-:Y:S05]  /*7a10*/  BSYNC B1 ;  /* 0x0000000000017941 */ /* 0x000fea0003800000 */
.L_x_109:
        /* <DEDUP_REMOVED lines=13> */
.L_x_112:
[----:B------:R-:W-:Y:S05]  /*7af0*/  BSYNC B1 ;  /* 0x0000000000017941 */ /* 0x000fea0003800000 */
.L_x_111:
        /* <DEDUP_REMOVED lines=13> */
.L_x_114:
[----:B------:R-:W-:Y:S05]  /*7bd0*/  BSYNC B1 ;  /* 0x0000000000017941 */ /* 0x000fea0003800000 */
.L_x_113:
        /* <DEDUP_REMOVED lines=10> */
.L_x_116:
[----:B------:R-:W-:Y:S05]  /*7c80*/  BSYNC B1 ;  /* 0x0000000000017941 */ /* 0x000fea0003800000 */
.L_x_115:
        /* <DEDUP_REMOVED lines=10> */
.L_x_118:
[----:B------:R-:W-:Y:S05]  /*7d30*/  BSYNC B1 ;  /* 0x0000000000017941 */ /* 0x000fea0003800000 */
.L_x_117:
        /* <DEDUP_REMOVED lines=13> */
.L_x_120:
[----:B------:R-:W-:Y:S05]  /*7e10*/  BSYNC B1 ;  /* 0x0000000000017941 */ /* 0x000fea0003800000 */
.L_x_119:
        /* <DEDUP_REMOVED lines=13> */
.L_x_122:
[----:B------:R-:W-:Y:S05]  /*7ef0*/  BSYNC B1 ;  /* 0x0000000000017941 */ /* 0x000fea0003800000 */
.L_x_121:
        /* <DEDUP_REMOVED lines=10> */
.L_x_124:
[----:B------:R-:W-:Y:S05]  /*7fa0*/  BSYNC B1 ;  /* 0x0000000000017941 */ /* 0x000fea0003800000 */
.L_x_123:
        /* <DEDUP_REMOVED lines=10> */
.L_x_126:
[----:B------:R-:W-:Y:S05]  /*8050*/  BSYNC B1 ;  /* 0x0000000000017941 */ /* 0x000fea0003800000 */
.L_x_125:
        /* <DEDUP_REMOVED lines=13> */
.L_x_128:
[----:B------:R-:W-:Y:S05]  /*8130*/  BSYNC B1 ;  /* 0x0000000000017941 */ /* 0x000fea0003800000 */
.L_x_127:
        /* <DEDUP_REMOVED lines=13> */
.L_x_130:
[----:B------:R-:W-:Y:S05]  /*8210*/  BSYNC B1 ;  /* 0x0000000000017941 */ /* 0x000fea0003800000 */
.L_x_129:
        /* <DEDUP_REMOVED lines=10> */
.L_x_132:
[----:B------:R-:W-:Y:S05]  /*82c0*/  BSYNC B1 ;  /* 0x0000000000017941 */ /* 0x000fea0003800000 */
.L_x_131:
        /* <DEDUP_REMOVED lines=10> */
.L_x_134:
[----:B------:R-:W-:Y:S05]  /*8370*/  BSYNC B1 ;  /* 0x0000000000017941 */ /* 0x000fea0003800000 */
.L_x_133:
        /* <DEDUP_REMOVED lines=13> */
.L_x_136:
[----:B------:R-:W-:Y:S05]  /*8450*/  BSYNC B1 ;  /* 0x0000000000017941 */ /* 0x000fea0003800000 */
.L_x_135:
        /* <DEDUP_REMOVED lines=13> */
.L_x_138:
[----:B------:R-:W-:Y:S05]  /*8530*/  BSYNC B1 ;  /* 0x0000000000017941 */ /* 0x000fea0003800000 */
.L_x_137:
        /* <DEDUP_REMOVED lines=10> */
.L_x_140:
[----:B------:R-:W-:Y:S05]  /*85e0*/  BSYNC B1 ;  /* 0x0000000000017941 */ /* 0x000fea0003800000 */
.L_x_139:
        /* <DEDUP_REMOVED lines=10> */
.L_x_142:
[----:B------:R-:W-:Y:S05]  /*8690*/  BSYNC B1 ;  /* 0x0000000000017941 */ /* 0x000fea0003800000 */
.L_x_141:
        /* <DEDUP_REMOVED lines=13> */
.L_x_144:
[----:B------:R-:W-:Y:S05]  /*8770*/  BSYNC B1 ;  /* 0x0000000000017941 */ /* 0x000fea0003800000 */
.L_x_143:
        /* <DEDUP_REMOVED lines=13> */
.L_x_146:
[----:B------:R-:W-:Y:S05]  /*8850*/  BSYNC B1 ;  /* 0x0000000000017941 */ /* 0x000fea0003800000 */
.L_x_145:
        /* <DEDUP_REMOVED lines=10> */
.L_x_148:
[----:B------:R-:W-:Y:S05]  /*8900*/  BSYNC B1 ;  /* 0x0000000000017941 */ /* 0x000fea0003800000 */
.L_x_147:
        /* <DEDUP_REMOVED lines=10> */
.L_x_150:
[----:B------:R-:W-:Y:S05]  /*89b0*/  BSYNC B1 ;  /* 0x0000000000017941 */ /* 0x000fea0003800000 */
.L_x_149:
        /* <DEDUP_REMOVED lines=13> */
.L_x_152:
[----:B------:R-:W-:Y:S05]  /*8a90*/  BSYNC B1 ;  /* 0x0000000000017941 */ /* 0x000fea0003800000 */
.L_x_151:
        /* <DEDUP_REMOVED lines=13> */
.L_x_154:
[----:B------:R-:W-:Y:S05]  /*8b70*/  BSYNC B1 ;  /* 0x0000000000017941 */ /* 0x000fea0003800000 */
.L_x_153:
        /* <DEDUP_REMOVED lines=10> */
.L_x_156:
[----:B------:R-:W-:Y:S05]  /*8c20*/  BSYNC B1 ;  /* 0x0000000000017941 */ /* 0x000fea0003800000 */
.L_x_155:
        /* <DEDUP_REMOVED lines=10> */
.L_x_158:
[----:B------:R-:W-:Y:S05]  /*8cd0*/  BSYNC B1 ;  /* 0x0000000000017941 */ /* 0x000fea0003800000 */
.L_x_157:
        /* <DEDUP_REMOVED lines=13> */
.L_x_160:
[----:B------:R-:W-:Y:S05]  /*8db0*/  BSYNC B1 ;  /* 0x0000000000017941 */ /* 0x000fea0003800000 */
.L_x_159:
        /* <DEDUP_REMOVED lines=13> */
.L_x_162:
[----:B------:R-:W-:Y:S05]  /*8e90*/  BSYNC B1 ;  /* 0x0000000000017941 */ /* 0x000fea0003800000 */
.L_x_161:
        /* <DEDUP_REMOVED lines=10> */
.L_x_164:
[----:B------:R-:W-:Y:S05]  /*8f40*/  BSYNC B1 ;  /* 0x0000000000017941 */ /* 0x000fea0003800000 */
.L_x_163:
        /* <DEDUP_REMOVED lines=10> */
.L_x_166:
[----:B------:R-:W-:Y:S05]  /*8ff0*/  BSYNC B1 ;  /* 0x0000000000017941 */ /* 0x000fea0003800000 */
.L_x_165:
        /* <DEDUP_REMOVED lines=13> */
.L_x_168:
[----:B------:R-:W-:Y:S05]  /*90d0*/  BSYNC B1 ;  /* 0x0000000000017941 */ /* 0x000fea0003800000 */
.L_x_167:
        /* <DEDUP_REMOVED lines=13> */
.L_x_170:
[----:B------:R-:W-:Y:S05]  /*91b0*/  BSYNC B1 ;  /* 0x0000000000017941 */ /* 0x000fea0003800000 */
.L_x_169:
        /* <DEDUP_REMOVED lines=10> */
.L_x_172:
[----:B------:R-:W-:Y:S05]  /*9260*/  BSYNC B1 ;  /* 0x0000000000017941 */ /* 0x000fea0003800000 */
.L_x_171:
        /* <DEDUP_REMOVED lines=10> */
.L_x_174:
[----:B------:R-:W-:Y:S05]  /*9310*/  BSYNC B1 ;  /* 0x0000000000017941 */ /* 0x000fea0003800000 */
.L_x_173:
        /* <DEDUP_REMOVED lines=13> */
.L_x_176:
[----:B------:R-:W-:Y:S05]  /*93f0*/  BSYNC B1 ;  /* 0x0000000000017941 */ /* 0x000fea0003800000 */
.L_x_175:
        /* <DEDUP_REMOVED lines=13> */
.L_x_178:
[----:B------:R-:W-:Y:S05]  /*94d0*/  BSYNC B1 ;  /* 0x0000000000017941 */ /* 0x000fea0003800000 */
.L_x_177:
        /* <DEDUP_REMOVED lines=10> */
.L_x_180:
[----:B------:R-:W-:Y:S05]  /*9580*/  BSYNC B1 ;  /* 0x0000000000017941 */ /* 0x000fea0003800000 */
.L_x_179:
        /* <DEDUP_REMOVED lines=10> */
.L_x_182:
[----:B------:R-:W-:Y:S05]  /*9630*/  BSYNC B1 ;  /* 0x0000000000017941 */ /* 0x000fea0003800000 */
.L_x_181:
        /* <DEDUP_REMOVED lines=13> */
.L_x_184:
[----:B------:R-:W-:Y:S05]  /*9710*/  BSYNC B1 ;  /* 0x0000000000017941 */ /* 0x000fea0003800000 */
.L_x_183:
        /* <DEDUP_REMOVED lines=13> */
.L_x_186:
[----:B------:R-:W-:Y:S05]  /*97f0*/  BSYNC B1 ;  /* 0x0000000000017941 */ /* 0x000fea0003800000 */
.L_x_185:
        /* <DEDUP_REMOVED lines=10> */
.L_x_188:
[----:B------:R-:W-:Y:S05]  /*98a0*/  BSYNC B1 ;  /* 0x0000000000017941 */ /* 0x000fea0003800000 */
.L_x_187:
        /* <DEDUP_REMOVED lines=10> */
.L_x_190:
[----:B------:R-:W-:Y:S05]  /*9950*/  BSYNC B1 ;  /* 0x0000000000017941 */ /* 0x000fea0003800000 */
.L_x_189:
        /* <DEDUP_REMOVED lines=13> */
.L_x_192:
[----:B------:R-:W-:Y:S05]  /*9a30*/  BSYNC B1 ;  /* 0x0000000000017941 */ /* 0x000fea0003800000 */
.L_x_191:
        /* <DEDUP_REMOVED lines=13> */
.L_x_194:
[----:B------:R-:W-:Y:S05]  /*9b10*/  BSYNC B1 ;  /* 0x0000000000017941 */ /* 0x000fea0003800000 */
.L_x_193:
        /* <DEDUP_REMOVED lines=10> */
.L_x_196:
[----:B------:R-:W-:Y:S05]  /*9bc0*/  BSYNC B1 ;  /* 0x0000000000017941 */ /* 0x000fea0003800000 */
.L_x_195:
        /* <DEDUP_REMOVED lines=10> */
.L_x_198:
[----:B------:R-:W-:Y:S05]  /*9c70*/  BSYNC B1 ;  /* 0x0000000000017941 */ /* 0x000fea0003800000 */
.L_x_197:
        /* <DEDUP_REMOVED lines=13> */
.L_x_200:
[----:B------:R-:W-:Y:S05]  /*9d50*/  BSYNC B1 ;  /* 0x0000000000017941 */ /* 0x000fea0003800000 */
.L_x_199:
        /* <DEDUP_REMOVED lines=13> */
.L_x_202:
[----:B------:R-:W-:Y:S05]  /*9e30*/  BSYNC B1 ;  /* 0x0000000000017941 */ /* 0x000fea0003800000 */
.L_x_201:
        /* <DEDUP_REMOVED lines=10> */
.L_x_204:
[----:B------:R-:W-:Y:S05]  /*9ee0*/  BSYNC B1 ;  /* 0x0000000000017941 */ /* 0x000fea0003800000 */
.L_x_203:
        /* <DEDUP_REMOVED lines=10> */
.L_x_206:
[----:B------:R-:W-:Y:S05]  /*9f90*/  BSYNC B1 ;  /* 0x0000000000017941 */ /* 0x000fea0003800000 */
.L_x_205:
        /* <DEDUP_REMOVED lines=13> */
.L_x_208:
[----:B------:R-:W-:Y:S05]  /*a070*/  BSYNC B1 ;  /* 0x0000000000017941 */ /* 0x000fea0003800000 */
.L_x_207:
        /* <DEDUP_REMOVED lines=13> */
.L_x_210:
[----:B------:R-:W-:Y:S05]  /*a150*/  BSYNC B1 ;  /* 0x0000000000017941 */ /* 0x000fea0003800000 */
.L_x_209:
        /* <DEDUP_REMOVED lines=10> */
.L_x_212:
[----:B------:R-:W-:Y:S05]  /*a200*/  BSYNC B1 ;  /* 0x0000000000017941 */ /* 0x000fea0003800000 */
.L_x_211:
        /* <DEDUP_REMOVED lines=10> */
.L_x_214:
[----:B------:R-:W-:Y:S05]  /*a2b0*/  BSYNC B1 ;  /* 0x0000000000017941 */ /* 0x000fea0003800000 */
.L_x_213:
        /* <DEDUP_REMOVED lines=13> */
.L_x_216:
[----:B------:R-:W-:Y:S05]  /*a390*/  BSYNC B1 ;  /* 0x0000000000017941 */ /* 0x000fea0003800000 */
.L_x_215:
        /* <DEDUP_REMOVED lines=13> */
.L_x_218:
[----:B------:R-:W-:Y:S05]  /*a470*/  BSYNC B1 ;  /* 0x0000000000017941 */ /* 0x000fea0003800000 */
.L_x_217:
        /* <DEDUP_REMOVED lines=10> */
.L_x_220:
[----:B------:R-:W-:Y:S05]  /*a520*/  BSYNC B1 ;  /* 0x0000000000017941 */ /* 0x000fea0003800000 */
.L_x_219:
        /* <DEDUP_REMOVED lines=10> */
.L_x_222:
[----:B------:R-:W-:Y:S05]  /*a5d0*/  BSYNC B1 ;  /* 0x0000000000017941 */ /* 0x000fea0003800000 */
.L_x_221:
        /* <DEDUP_REMOVED lines=13> */
.L_x_224:
[----:B------:R-:W-:Y:S05]  /*a6b0*/  BSYNC B1 ;  /* 0x0000000000017941 */ /* 0x000fea0003800000 */
.L_x_223:
        /* <DEDUP_REMOVED lines=13> */
.L_x_226:
[----:B------:R-:W-:Y:S05]  /*a790*/  BSYNC B1 ;  /* 0x0000000000017941 */ /* 0x000fea0003800000 */
.L_x_225:
        /* <DEDUP_REMOVED lines=10> */
.L_x_228:
[----:B------:R-:W-:Y:S05]  /*a840*/  BSYNC B1 ;  /* 0x0000000000017941 */ /* 0x000fea0003800000 */
.L_x_227:
        /* <DEDUP_REMOVED lines=10> */
.L_x_230:
[----:B------:R-:W-:Y:S05]  /*a8f0*/  BSYNC B1 ;  /* 0x0000000000017941 */ /* 0x000fea0003800000 */
.L_x_229:
        /* <DEDUP_REMOVED lines=13> */
.L_x_232:
[----:B------:R-:W-:Y:S05]  /*a9d0*/  BSYNC B1 ;  /* 0x0000000000017941 */ /* 0x000fea0003800000 */
.L_x_231:
        /* <DEDUP_REMOVED lines=13> */
.L_x_234:
[----:B------:R-:W-:Y:S05]  /*aab0*/  BSYNC B1 ;  /* 0x0000000000017941 */ /* 0x000fea0003800000 */
.L_x_233:
        /* <DEDUP_REMOVED lines=10> */
.L_x_236:
[----:B------:R-:W-:Y:S05]  /*ab60*/  BSYNC B1 ;  /* 0x0000000000017941 */ /* 0x000fea0003800000 */
.L_x_235:
        /* <DEDUP_REMOVED lines=10> */
.L_x_238:
[----:B------:R-:W-:Y:S05]  /*ac10*/  BSYNC B1 ;  /* 0x0000000000017941 */ /* 0x000fea0003800000 */
.L_x_237:
        /* <DEDUP_REMOVED lines=13> */
.L_x_240:
[----:B------:R-:W-:Y:S05]  /*acf0*/  BSYNC B1 ;  /* 0x0000000000017941 */ /* 0x000fea0003800000 */
.L_x_239:
        /* <DEDUP_REMOVED lines=13> */
.L_x_242:
[----:B------:R-:W-:Y:S05]  /*add0*/  BSYNC B1 ;  /* 0x0000000000017941 */ /* 0x000fea0003800000 */
.L_x_241:
        /* <DEDUP_REMOVED lines=10> */
.L_x_244:
[----:B------:R-:W-:Y:S05]  /*ae80*/  BSYNC B1 ;  /* 0x0000000000017941 */ /* 0x000fea0003800000 */
.L_x_243:
        /* <DEDUP_REMOVED lines=10> */
.L_x_246:
[----:B------:R-:W-:Y:S05]  /*af30*/  BSYNC B1 ;  /* 0x0000000000017941 */ /* 0x000fea0003800000 */
.L_x_245:
        /* <DEDUP_REMOVED lines=13> */
.L_x_248:
[----:B------:R-:W-:Y:S05]  /*b010*/  BSYNC B1 ;  /* 0x0000000000017941 */ /* 0x000fea0003800000 */
.L_x_247:
        /* <DEDUP_REMOVED lines=13> */
.L_x_250:
[----:B------:R-:W-:Y:S05]  /*b0f0*/  BSYNC B1 ;  /* 0x0000000000017941 */ /* 0x000fea0003800000 */
.L_x_249:
        /* <DEDUP_REMOVED lines=10> */
.L_x_252:
[----:B------:R-:W-:Y:S05]  /*b1a0*/  BSYNC B1 ;  /* 0x0000000000017941 */ /* 0x000fea0003800000 */
.L_x_251:
        /* <DEDUP_REMOVED lines=10> */
.L_x_254:
[----:B------:R-:W-:Y:S05]  /*b250*/  BSYNC B1 ;  /* 0x0000000000017941 */ /* 0x000fea0003800000 */
.L_x_253:
        /* <DEDUP_REMOVED lines=13> */
.L_x_256:
[----:B------:R-:W-:Y:S05]  /*b330*/  BSYNC B1 ;  /* 0x0000000000017941 */ /* 0x000fea0003800000 */
.L_x_255:
        /* <DEDUP_REMOVED lines=13> */
.L_x_258:
[----:B------:R-:W-:Y:S05]  /*b410*/  BSYNC B1 ;  /* 0x0000000000017941 */ /* 0x000fea0003800000 */
.L_x_257:
        /* <DEDUP_REMOVED lines=10> */
.L_x_260:
[----:B------:R-:W-:Y:S05]  /*b4c0*/  BSYNC B1 ;  /* 0x0000000000017941 */ /* 0x000fea0003800000 */
.L_x_259:
        /* <DEDUP_REMOVED lines=10> */
.L_x_262:
[----:B------:R-:W-:Y:S05]  /*b570*/  BSYNC B1 ;  /* 0x0000000000017941 */ /* 0x000fea0003800000 */
.L_x_261:
        /* <DEDUP_REMOVED lines=13> */
.L_x_264:
[----:B------:R-:W-:Y:S05]  /*b650*/  BSYNC B1 ;  /* 0x0000000000017941 */ /* 0x000fea0003800000 */
.L_x_263:
        /* <DEDUP_REMOVED lines=13> */
.L_x_266:
[----:B------:R-:W-:Y:S05]  /*b730*/  BSYNC B1 ;  /* 0x0000000000017941 */ /* 0x000fea0003800000 */
.L_x_265:
        /* <DEDUP_REMOVED lines=10> */
.L_x_268:
[----:B------:R-:W-:Y:S05]  /*b7e0*/  BSYNC B1 ;  /* 0x0000000000017941 */ /* 0x000fea0003800000 */
.L_x_267:
        /* <DEDUP_REMOVED lines=10> */
.L_x_270:
[----:B------:R-:W-:Y:S05]  /*b890*/  BSYNC B1 ;  /* 0x0000000000017941 */ /* 0x000fea0003800000 */
.L_x_269:
[----:B------:R-:W3:Y:S01]  /*b8a0*/  LDL.LU R22, [R1+0x5dc] ;  /* 0x0005dc0001167983 */ /* 0x000ee20000300800 */
[----:B-----5:R-:W-:Y:S01]  /*b8b0*/  IMAD.U32 R21, R20, 0x10000, RZ ;  /* 0x0001000014157824 */ /* 0x020fe200078e00ff */
[----:B------:R-:W-:Y:S01]  /*b8c0*/  ISETP.GT.AND P3, PT, R3, 0xf0, PT ;  /* 0x000000f00300780c */ /* 0x000fe20003f64270 */
[----:B------:R-:W-:Y:S02]  /*b8d0*/  BSSY B1, `(.L_x_271) ;  /* 0x0000008000017945 */ /* 0x000fe40003800000 */
[----:B------:R-:W-:-:S04]  /*b8e0*/  FMUL R21, R21, R16 ;  /* 0x0000001015157220 */ /* 0x000fc80000400000 */
[----:B---3--:R-:W-:-:S05]  /*b8f0*/  FFMA R21, R22, R2, R21 ;  /* 0x0000000216157223 */ /* 0x008fca0000000015 */
[----:B------:R-:W-:-:S05]  /*b900*/  F2FP.BF16.F32.PACK_AB R21, RZ, R21 ;  /* 0x00000015ff15723e */ /* 0x000fca00000010ff */
[----:B------:R3:W-:Y:S01]  /*b910*/  @P0 STG.E.U16 desc[UR36][R6.64+0x1d2], R21 ;  /* 0x0001d21506000986 */ /* 0x0007e2000c101524 */
[----:B------:R-:W-:-:S13]  /*b920*/  ISETP.GT.AND P0, PT, R0, RZ, P3 ;  /* 0x000000ff0000720c */ /* 0x000fda0001f04270 */
[----:B---3--:R-:W-:Y:S05]  /*b930*/  @!P0 BRA `(.L_x_272) ;  /* 0x0000000000048947 */ /* 0x008fea0003800000 */
[----:B------:R3:W5:Y:S02]  /*b940*/  LDG.E.LTC128B.U16 R20, desc[UR36][R14.64+0x1e0] ;  /* 0x0001e0240e147981 */ /* 0x000764000c1e1520 */
.L_x_272:
[----:B------:R-:W-:Y:S05]  /*b950*/  BSYNC B1 ;  /* 0x0000000000017941 */ /* 0x000fea0003800000 */
.L_x_271:
[----:B------:R-:W2:Y:S01]  /*b960*/  LDL.LU R22, [R1+0x5e0] ;  /* 0x0005e00001167983 */ /* 0x000ea20000300800 */
[----:B-----5:R-:W-:Y:S01]  /*b970*/  IMAD.U32 R21, R20, 0x10000, RZ ;  /* 0x0001000014157824 */ /* 0x020fe200078e00ff */
[----:B------:R-:W-:Y:S01]  /*b980*/  ISETP.GT.AND P2, PT, R3, 0xf1, PT ;  /* 0x000000f10300780c */ /* 0x000fe20003f44270 */
[----:B------:R-:W-:Y:S02]  /*b990*/  BSSY B1, `(.L_x_273) ;  /* 0x0000008000017945 */ /* 0x000fe40003800000 */
[----:B------:R-:W-:-:S04]  /*b9a0*/  FMUL R21, R21, R16 ;  /* 0x0000001015157220 */ /* 0x000fc80000400000 */
[----:B--2---:R-:W-:-:S05]  /*b9b0*/  FFMA R21, R22, R2, R21 ;  /* 0x0000000216157223 */ /* 0x004fca0000000015 */
[----:B------:R-:W-:-:S05]  /*b9c0*/  F2FP.BF16.F32.PACK_AB R21, RZ, R21 ;  /* 0x00000015ff15723e */ /* 0x000fca00000010ff */
[----:B------:R2:W-:Y:S01]  /*b9d0*/  @P0 STG.E.U16 desc[UR36][R4.64+0x1e0], R21 ;  /* 0x0001e01504000986 */ /* 0x0005e2000c101524 */
[----:B------:R-:W-:-:S13]  /*b9e0*/  ISETP.GT.AND P0, PT, R0, RZ, P2 ;  /* 0x000000ff0000720c */ /* 0x000fda0001704270 */
[----:B--2---:R-:W-:Y:S05]  /*b9f0*/  @!P0 BRA `(.L_x_274) ;  /* 0x0000000000048947 */ /* 0x004fea0003800000 */
[----:B------:R2:W5:Y:S02]  /*ba00*/  LDG.E.LTC128B.U16 R20, desc[UR36][R14.64+0x1e2] ;  /* 0x0001e2240e147981 */ /* 0x000564000c1e1520 */
.L_x_274:
[----:B------:R-:W-:Y:S05]  /*ba10*/  BSYNC B1 ;  /* 0x0000000000017941 */ /* 0x000fea0003800000 */
.L_x_273:
        /* <DEDUP_REMOVED lines=10> */
.L_x_276:
[----:B------:R-:W-:Y:S05]  /*bac0*/  BSYNC B1 ;  /* 0x0000000000017941 */ /* 0x000fea0003800000 */
.L_x_275:
        /* <DEDUP_REMOVED lines=10> */
.L_x_278:
[----:B------:R-:W-:Y:S05]  /*bb70*/  BSYNC B1 ;  /* 0x0000000000017941 */ /* 0x000fea0003800000 */
.L_x_277:
        /* <DEDUP_REMOVED lines=11> */
.L_x_280:
[----:B------:R-:W-:Y:S05]  /*bc30*/  BSYNC B1 ;  /* 0x0000000000017941 */ /* 0x000fea0003800000 */
.L_x_279:
[----:B------:R-:W2:Y:S01]  /*bc40*/  LDL.LU R22, [R1+0x5f0] ;  /* 0x0005f00001167983 */ /* 0x000ea20000300800 */
[----:B-----5:R-:W-:Y:S01]  /*bc50*/  IMAD.U32 R21, R20, 0x10000, RZ ;  /* 0x0001000014157824 */ /* 0x020fe200078e00ff */
[----:B------:R-:W-:Y:S03]  /*bc60*/  BSSY B1, `(.L_x_281) ;  /* 0x0000009000017945 */ /* 0x000fe60003800000 */
[----:B------:R-:W-:-:S04]  /*bc70*/  FMUL R21, R21, R16 ;  /* 0x0000001015157220 */ /* 0x000fc80000400000 */
[----:B--2---:R-:W-:-:S05]  /*bc80*/  FFMA R21, R22, R2, R21 ;  /* 0x0000000216157223 */ /* 0x004fca0000000015 */
[----:B------:R-:W-:-:S05]  /*bc90*/  F2FP.BF16.F32.PACK_AB R21, RZ, R21 ;  /* 0x00000015ff15723e */ /* 0x000fca00000010ff */
[----:B------:R2:W-:Y:S01]  /*bca0*/  @P0 STG.E.U16 desc[UR36][R4.64+0x1f0], R21 ;  /* 0x0001f01504000986 */ /* 0x0005e2000c101524 */
[----:B------:R-:W-:-:S04]  /*bcb0*/  ISETP.GT.AND P0, PT, R3, 0xf9, PT ;  /* 0x000000f90300780c */ /* 0x000fc80003f04270 */
[----:B------:R-:W-:-:S13]  /*bcc0*/  ISETP.GT.AND P4, PT, R0, RZ, P0 ;  /* 0x000000ff0000720c */ /* 0x000fda0000784270 */
[----:B--2---:R-:W-:Y:S05]  /*bcd0*/  @!P4 BRA `(.L_x_282) ;  /* 0x000000000004c947 */ /* 0x004fea0003800000 */
[----:B------:R2:W5:Y:S02]  /*bce0*/  LDG.E.LTC128B.U16 R20, desc[UR36][R14.64+0x1f2] ;  /* 0x0001f2240e147981 */ /* 0x000564000c1e1520 */
.L_x_282:
[----:B------:R-:W-:Y:S05]  /*bcf0*/  BSYNC B1 ;  /* 0x0000000000017941 */ /* 0x000fea0003800000 */
.L_x_281:
        /* <DEDUP_REMOVED lines=10> */
.L_x_284:
[----:B------:R-:W-:Y:S05]  /*bda0*/  BSYNC B1 ;  /* 0x0000000000017941 */ /* 0x000fea0003800000 */
.L_x_283:
[----:B------:R-:W2:Y:S01]  /*bdb0*/  LDL.LU R22, [R1+0x5f8] ;  /* 0x0005f80001167983 */ /* 0x000ea20000300800 */
[C---:B-----5:R-:W-:Y:S01]  /*bdc0*/  IMAD.U32 R21, R20.reuse, 0x10000, RZ ;  /* 0x0001000014157824 */ /* 0x060fe200078e00ff */
[----:B------:R-:W-:Y:S01]  /*bdd0*/  BSSY B1, `(.L_x_285) ;  /* 0x0000009000017945 */ /* 0x000fe20003800000 */
[----:B------:R-:W-:Y:S02]  /*bde0*/  PRMT R152, R20, 0x7610, R152 ;  /* 0x0000761014987816 */ /* 0x000fe40000000098 */
[----:B------:R-:W-:-:S04]  /*bdf0*/  FMUL R21, R21, R16 ;  /* 0x0000001015157220 */ /* 0x000fc80000400000 */
[----:B--2---:R-:W-:-:S05]  /*be00*/  FFMA R21, R22, R2, R21 ;  /* 0x0000000216157223 */ /* 0x004fca0000000015 */
[----:B------:R-:W-:-:S05]  /*be10*/  F2FP.BF16.F32.PACK_AB R21, RZ, R21 ;  /* 0x00000015ff15723e */ /* 0x000fca00000010ff */
[----:B------:R2:W-:Y:S01]  /*be20*/  @P4 STG.E.U16 desc[UR36][R6.64+0x1f0], R21 ;  /* 0x0001f01506004986 */ /* 0x0005e2000c101524 */
[----:B------:R-:W-:-:S13]  /*be30*/  ISETP.GT.AND P4, PT, R0, 0x8, P0 ;  /* 0x000000080000780c */ /* 0x000fda0000784270 */
[----:B--2---:R-:W-:Y:S05]  /*be40*/  @!P4 BRA `(.L_x_286) ;  /* 0x000000000004c947 */ /* 0x004fea0003800000 */
[----:B------:R2:W5:Y:S02]  /*be50*/  LDG.E.LTC128B.U16 R152, desc[UR36][R12.64+0x1f2] ;  /* 0x0001f2240c987981 */ /* 0x000564000c1e1520 */
.L_x_286:
[----:B------:R-:W-:Y:S05]  /*be60*/  BSYNC B1 ;  /* 0x0000000000017941 */ /* 0x000fea0003800000 */
.L_x_285:
[----:B------:R-:W3:Y:S01]  /*be70*/  LDL.LU R21, [R1+0x5fc] ;  /* 0x0005fc0001157983 */ /* 0x000ee20000300800 */
[----:B-----5:R-:W-:Y:S02]  /*be80*/  IMAD.U32 R20, R152, 0x10000, RZ ;  /* 0x0001000098147824 */ /* 0x020fe400078e00ff */
[----:B------:R-:W-:Y:S01]  /*be90*/  IMAD.U32 R22, RZ, RZ, UR6 ;  /* 0x00000006ff167e24 */ /* 0x000fe2000f8e00ff */
[----:B------:R-:W4:Y:S01]  /*bea0*/  LDL.LU R23, [R1+0x200] ;  /* 0x0002000001177983 */ /* 0x000f220000300800 */
[----:B------:R-:W-:-:S04]  /*beb0*/  FMUL R20, R20, R16 ;  /* 0x0000001014147220 */ /* 0x000fc80000400000 */
[----:B---3--:R-:W-:Y:S01]  /*bec0*/  FFMA R20, R21, R2, R20 ;  /* 0x0000000215147223 */ /* 0x008fe20000000014 */
[----:B------:R-:W-:-:S04]  /*bed0*/  IMAD.U32 R21, RZ, RZ, UR7 ;  /* 0x00000007ff157e24 */ /* 0x000fc8000f8e00ff */
[----:B------:R-:W-:Y:S02]  /*bee0*/  F2FP.BF16.F32.PACK_AB R20, RZ, R20 ;  /* 0x00000014ff14723e */ /* 0x000fe400000010ff */
[----:B------:R-:W-:-:S03]  /*bef0*/  SHF.L.U64.HI R159, R22, 0x8, R21 ;  /* 0x00000008169f7819 */ /* 0x000fc60000010215 */
[----:B------:R3:W-:Y:S02]  /*bf00*/  @P4 STG.E.U16 desc[UR36][R6.64+0x1f2], R20 ;  /* 0x0001f21406004986 */ /* 0x0007e4000c101524 */
[----:B---3--:R-:W-:-:S04]  /*bf10*/  IMAD.U32 R20, RZ, RZ, UR6 ;  /* 0x00000006ff147e24 */ /* 0x008fc8000f8e00ff */
[----:B------:R-:W-:-:S05]  /*bf20*/  IMAD.SHL.U32 R158, R20, 0x100, RZ ;  /* 0x00000100149e7824 */ /* 0x000fca00078e00ff */
[----:B------:R-:W-:-:S05]  /*bf30*/  IADD3 R20, P4, R158, R4, RZ ;  /* 0x000000049e147210 */ /* 0x000fca0007f9e0ff */
[----:B------:R-:W-:Y:S01]  /*bf40*/  IMAD.X R21, R159, 0x1, R5, P4 ;  /* 0x000000019f157824 */ /* 0x000fe200020e0605 */
[----:B------:R-:W-:-:S13]  /*bf50*/  ISETP.GT.AND P4, PT, R0, 0x80, P5 ;  /* 0x000000800000780c */ /* 0x000fda0002f84270 */
[----:B------:R-:W3:Y:S01]  /*bf60*/  @P4 LDG.E.LTC128B.U16 R152, desc[UR36][R164.64] ;  /* 0x00000024a4984981 */ /* 0x000ee2000c1e1520 */
[----:B------:R-:W-:Y:S01]  /*bf70*/  BSSY B1, `(.L_x_287) ;  /* 0x000000a000017945 */ /* 0x000fe20003800000 */
[----:B---3--:R-:W-:-:S04]  /*bf80*/  IMAD.U32 R22, R152, 0x10000, RZ ;  /* 0x0001000098167824 */ /* 0x008fc800078e00ff */
[----:B------:R-:W-:-:S04]  /*bf90*/  FMUL R22, R22, R16 ;  /* 0x0000001016167220 */ /* 0x000fc80000400000 */
[----:B----4-:R-:W-:-:S05]  /*bfa0*/  FFMA R22, R23, R2, R22 ;  /* 0x0000000217167223 */ /* 0x010fca0000000016 */
[----:B------:R-:W-:-:S05]  /*bfb0*/  F2FP.BF16.F32.PACK_AB R22, RZ, R22 ;  /* 0x00000016ff16723e */ /* 0x000fca00000010ff */
[----:B------:R3:W-:Y:S01]  /*bfc0*/  @P4 STG.E.U16 desc[UR36][R20.64], R22 ;  /* 0x0000001614004986 */ /* 0x0007e2000c101524 */
[----:B------:R-:W-:-:S04]  /*bfd0*/  LOP3.LUT P4, RZ, R17, 0x2, RZ, 0xc0, !PT ;  /* 0x0000000211ff7812 */ /* 0x000fc8000788c0ff */
[----:B------:R-:W-:-:S13]  /*bfe0*/  ISETP.GT.AND P4, PT, R0, 0x80, P4 ;  /* 0x000000800000780c */ /* 0x000fda0002784270 */
[----:B---3--:R-:W-:Y:S05]  /*bff0*/  @!P4 BRA `(.L_x_288) ;  /* 0x000000000004c947 */ /* 0x008fea0003800000 */
[----:B------:R3:W5:Y:S02]  /*c000*/  LDG.E.LTC128B.U16 R152, desc[UR36][R10.64+0x2] ;  /* 0x000002240a987981 */ /* 0x000764000c1e1520 */
.L_x_288:
[----:B------:R-:W-:Y:S05]  /*c010*/  BSYNC B1 ;  /* 0x0000000000017941 */ /* 0x000fea0003800000 */
.L_x_287:
[----:B------:R-:W4:Y:S01]  /*c020*/  LDL.LU R23, [R1+0x204] ;  /* 0x0002040001177983 */ /* 0x000f220000300800 */
[----:B-----5:R-:W-:Y:S01]  /*c030*/  IMAD.U32 R22, R152, 0x10000, RZ ;  /* 0x0001000098167824 */ /* 0x020fe200078e00ff */
[----:B------:R-:W-:Y:S01]  /*c040*/  ISETP.GT.AND P5, PT, R0, 0x88, P5 ;  /* 0x000000880000780c */ /* 0x000fe20002fa4270 */
[----:B------:R-:W-:Y:S02]  /*c050*/  BSSY B1, `(.L_x_289) ;  /* 0x0000009000017945 */ /* 0x000fe40003800000 */
[----:B------:R-:W-:-:S04]  /*c060*/  FMUL R22, R22, R16 ;  /* 0x0000001016167220 */ /* 0x000fc80000400000 */
[----:B----4-:R-:W-:-:S05]  /*c070*/  FFMA R22, R23, R2, R22 ;  /* 0x0000000217167223 */ /* 0x010fca0000000016 */
[----:B------:R-:W-:-:S05]  /*c080*/  F2FP.BF16.F32.PACK_AB R22, RZ, R22 ;  /* 0x00000016ff16723e */ /* 0x000fca00000010ff */
[----:B------:R4:W-:Y:S02]  /*c090*/  @P4 STG.E.U16 desc[UR36][R20.64+0x2], R22 ;  /* 0x0000021614004986 */ /* 0x0009e4000c101524 */
[----:B----4-:R-:W-:-:S05]  /*c0a0*/  IADD3 R22, P4, R20, R163, RZ ;  /* 0x000000a314167210 */ /* 0x010fca0007f9e0ff */
[----:B------:R-:W-:Y:S01]  /*c0b0*/  IMAD.X R23, R21, 0x1, R166, P4 ;  /* 0x0000000115177824 */ /* 0x000fe200020e06a6 */
[----:B------:R-:W-:Y:S07]  /*c0c0*/  @!P5 BRA `(.L_x_290) ;  /* 0x000000000004d947 */ /* 0x000fee0003800000 */
[----:B------:R4:W5:Y:S02]  /*c0d0*/  LDG.E.LTC128B.U16 R152, desc[UR36][R156.64] ;  /* 0x000000249c987981 */ /* 0x000964000c1e1520 */
.L_x_290:
[----:B------:R-:W-:Y:S05]  /*c0e0*/  BSYNC B1 ;  /* 0x0000000000017941 */ /* 0x000fea0003800000 */
.L_x_289:
[----:B------:R-:W2:Y:S01]  /*c0f0*/  LDL.LU R154, [R1+0x208] ;  /* 0x00020800019a7983 */ /* 0x000ea20000300800 */
[----:B-----5:R-:W-:Y:S01]  /*c100*/  IMAD.U32 R153, R152, 0x10000, RZ ;  /* 0x0001000098997824 */ /* 0x020fe200078e00ff */
[----:B------:R-:W-:Y:S01]  /*c110*/  LOP3.LUT P4, RZ, R17, 0x2, RZ, 0xc0, !PT ;  /* 0x0000000211ff7812 */ /* 0x000fe2000788c0ff */
[----:B------:R-:W-:Y:S02]  /*c120*/  BSSY B1, `(.L_x_291) ;  /* 0x0000008000017945 */ /* 0x000fe40003800000 */
[----:B------:R-:W-:Y:S01]  /*c130*/  FMUL R153, R153, R16 ;  /* 0x0000001099997220 */ /* 0x000fe20000400000 */
[----:B------:R-:W-:-:S03]  /*c140*/  ISETP.GT.AND P4, PT, R0, 0x88, P4 ;  /* 0x000000880000780c */ /* 0x000fc60002784270 */
[----:B--2---:R-:W-:-:S05]  /*c150*/  FFMA R153, R154, R2, R153 ;  /* 0x000000029a997223 */ /* 0x004fca0000000099 */
[----:B------:R-:W-:-:S05]  /*c160*/  F2FP.BF16.F32.PACK_AB R153, RZ, R153 ;  /* 0x00000099ff99723e */ /* 0x000fca00000010ff */
[----:B------:R2:W-:Y:S01]  /*c170*/  @P5 STG.E.U16 desc[UR36][R22.64], R153 ;  /* 0x0000009916005986 */ /* 0x0005e2000c101524 */
[----:B------:R-:W-:Y:S05]  /*c180*/  @!P4 BRA `(.L_x_292) ;  /* 0x000000000004c947 */ /* 0x000fea0003800000 */
[----:B------:R0:W5:Y:S02]  /*c190*/  LDG.E.LTC128B.U16 R152, desc[UR36][R8.64+0x2] ;  /* 0x0000022408987981 */ /* 0x000164000c1e1520 */
.L_x_292:
[----:B------:R-:W-:Y:S05]  /*c1a0*/  BSYNC B1 ;  /* 0x0000000000017941 */ /* 0x000fea0003800000 */
.L_x_291:
[----:B------:R-:W3:Y:S01]  /*c1b0*/  LDL.LU R154, [R1+0x20c] ;  /* 0x00020c00019a7983 */ /* 0x000ee20000300800 */
[----:B--2--5:R-:W-:Y:S01]  /*c1c0*/  IMAD.U32 R153, R152, 0x10000, RZ ;  /* 0x0001000098997824 */ /* 0x024fe200078e00ff */
[----:B------:R-:W-:Y:S01]  /*c1d0*/  LOP3.LUT P5, RZ, R17, 0x4, RZ, 0xc0, !PT ;  /* 0x0000000411ff7812 */ /* 0x000fe200078ac0ff */
[----:B------:R-:W-:Y:S02]  /*c1e0*/  BSSY B1, `(.L_x_293) ;  /* 0x0000008000017945 */ /* 0x000fe40003800000 */
[----:B------:R-:W-:-:S04]  /*c1f0*/  FMUL R153, R153, R16 ;  /* 0x0000001099997220 */ /* 0x000fc80000400000 */
[----:B---3--:R-:W-:-:S05]  /*c200*/  FFMA R153, R154, R2, R153 ;  /* 0x000000029a997223 */ /* 0x008fca0000000099 */
[----:B------:R-:W-:-:S05]  /*c210*/  F2FP.BF16.F32.PACK_AB R153, RZ, R153 ;  /* 0x00000099ff99723e */ /* 0x000fca00000010ff */
[----:B------:R2:W-:Y:S01]  /*c220*/  @P4 STG.E.U16 desc[UR36][R22.64+0x2], R153 ;  /* 0x0000029916004986 */ /* 0x0005e2000c101524 */
[----:B------:R-:W-:-:S13]  /*c230*/  ISETP.GT.AND P4, PT, R0, 0x80, P5 ;  /* 0x000000800000780c */ /* 0x000fda0002f84270 */
[----:B--2---:R-:W-:Y:S05]  /*c240*/  @!P4 BRA `(.L_x_294) ;  /* 0x000000000004c947 */ /* 0x004fea0003800000 */
[----:B------:R2:W5:Y:S02]  /*c250*/  LDG.E.LTC128B.U16 R152, desc[UR36][R10.64+0x10] ;  /* 0x000010240a987981 */ /* 0x000564000c1e1520 */
.L_x_294:
[----:B------:R-:W-:Y:S05]  /*c260*/  BSYNC B1 ;  /* 0x0000000000017941 */ /* 0x000fea0003800000 */
.L_x_293:
[----:B------:R-:W3:Y:S01]  /*c270*/  LDL.LU R154, [R1+0x210] ;  /* 0x00021000019a7983 */ /* 0x000ee20000300800 */
[----:B-----5:R-:W-:Y:S01]  /*c280*/  IMAD.U32 R153, R152, 0x10000, RZ ;  /* 0x0001000098997824 */ /* 0x020fe200078e00ff */
[----:B------:R-:W-:Y:S01]  /*c290*/  LOP3.LUT P5, RZ, R17, 0x8, RZ, 0xc0, !PT ;  /* 0x0000000811ff7812 */ /* 0x000fe200078ac0ff */
[----:B------:R-:W-:Y:S02]  /*c2a0*/  BSSY B1, `(.L_x_295) ;  /* 0x0000008000017945 */ /* 0x000fe40003800000 */
[----:B------:R-:W-:-:S04]  /*c2b0*/  FMUL R153, R153, R16 ;  /* 0x0000001099997220 */ /* 0x000fc80000400000 */
[----:B---3--:R-:W-:-:S05]  /*c2c0*/  FFMA R153, R154, R2, R153 ;  /* 0x000000029a997223 */ /* 0x008fca0000000099 */
[----:B------:R-:W-:-:S05]  /*c2d0*/  F2FP.BF16.F32.PACK_AB R153, RZ, R153 ;  /* 0x00000099ff99723e */ /* 0x000fca00000010ff */
[----:B------:R3:W-:Y:S01]  /*c2e0*/  @P4 STG.E.U16 desc[UR36][R20.64+0x10], R153 ;  /* 0x0000109914004986 */ /* 0x0007e2000c101524 */
[----:B------:R-:W-:-:S13]  /*c2f0*/  ISETP.GT.AND P4, PT, R0, 0x80, P5 ;  /* 0x000000800000780c */ /* 0x000fda0002f84270 */
[----:B---3--:R-:W-:Y:S05]  /*c300*/  @!P4 BRA `(.L_x_296) ;  /* 0x000000000004c947 */ /* 0x008fea0003800000 */
[----:B------:R3:W5:Y:S02]  /*c310*/  LDG.E.LTC128B.U16 R152, desc[UR36][R10.64+0x12] ;  /* 0x000012240a987981 */ /* 0x000764000c1e1520 */
.L_x_296:
[----:B------:R-:W-:Y:S05]  /*c320*/  BSYNC B1 ;  /* 0x0000000000017941 */ /* 0x000fea0003800000 */
.L_x_295:
[----:B------:R-:W2:Y:S01]  /*c330*/  LDL.LU R154, [R1+0x214] ;  /* 0x00021400019a7983 */ /* 0x000ea20000300800 */
[----:B-----5:R-:W-:Y:S01]  /*c340*/  IMAD.U32 R153, R152, 0x10000, RZ ;  /* 0x0001000098997824 */ /* 0x020fe200078e00ff */
[----:B------:R-:W-:Y:S03]  /*c350*/  BSSY B1, `(.L_x_297) ;  /* 0x0000009000017945 */ /* 0x000fe60003800000 */
[----:B------:R-:W-:-:S04]  /*c360*/  FMUL R153, R153, R16 ;  /* 0x0000001099997220 */ /* 0x000fc80000400000 */
[----:B--2---:R-:W-:-:S05]  /*c370*/  FFMA R153, R154, R2, R153 ;  /* 0x000000029a997223 */ /* 0x004fca0000000099 */
[----:B------:R-:W-:-:S05]  /*c380*/  F2FP.BF16.F32.PACK_AB R153, RZ, R153 ;  /* 0x00000099ff99723e */ /* 0x000fca00000010ff */
[----:B------:R2:W-:Y:S01]  /*c390*/  @P4 STG.E.U16 desc[UR36][R20.64+0x12], R153 ;  /* 0x0000129914004986 */ /* 0x0005e2000c101524 */
[----:B------:R-:W-:-:S04]  /*c3a0*/  LOP3.LUT P4, RZ, R17, 0x4, RZ, 0xc0, !PT ;  /* 0x0000000411ff7812 */ /* 0x000fc8000788c0ff */
[----:B------:R-:W-:-:S13]  /*c3b0*/  ISETP.GT.AND P4, PT, R0, 0x88, P4 ;  /* 0x000000880000780c */ /* 0x000fda0002784270 */
[----:B--2---:R-:W-:Y:S05]  /*c3c0*/  @!P4 BRA `(.L_x_298) ;  /* 0x000000000004c947 */ /* 0x004fea0003800000 */
[----:B------:R2:W5:Y:S02]  /*c3d0*/  LDG.E.LTC128B.U16 R152, desc[UR36][R8.64+0x10] ;  /* 0x0000102408987981 */ /* 0x000564000c1e1520 */
.L_x_298:
[----:B------:R-:W-:Y:S05]  /*c3e0*/  BSYNC B1 ;  /* 0x0000000000017941 */ /* 0x000fea0003800000 */
.L_x_297:
        /* <DEDUP_REMOVED lines=10> */
.L_x_300:
[----:B------:R-:W-:Y:S05]  /*c490*/  BSYNC B1 ;  /* 0x0000000000017941 */ /* 0x000fea0003800000 */
.L_x_299:
[----:B------:R-:W2:Y:S01]  /*c4a0*/  LDL.LU R154, [R1+0x21c] ;  /* 0x00021c00019a7983 */ /* 0x000ea20000300800 */
[----:B-----5:R-:W-:Y:S01]  /*c4b0*/  IMAD.U32 R153, R152, 0x10000, RZ ;  /* 0x0001000098997824 */ /* 0x020fe200078e00ff */
[----:B------:R-:W-:Y:S01]  /*c4c0*/  LOP3.LUT P5, RZ, R17, 0x10, RZ, 0xc0, !PT ;  /* 0x0000001011ff7812 */ /* 0x000fe200078ac0ff */
[----:B------:R-:W-:Y:S02]  /*c4d0*/  BSSY B1, `(.L_x_301) ;  /* 0x0000008000017945 */ /* 0x000fe40003800000 */
[----:B------:R-:W-:-:S04]  /*c4e0*/  FMUL R153, R153, R16 ;  /* 0x0000001099997220 */ /* 0x000fc80000400000 */
[----:B--2---:R-:W-:-:S05]  /*c4f0*/  FFMA R153, R154, R2, R153 ;  /* 0x000000029a997223 */ /* 0x004fca0000000099 */
[----:B------:R-:W-:-:S05]  /*c500*/  F2FP.BF16.F32.PACK_AB R153, RZ, R153 ;  /* 0x00000099ff99723e */ /* 0x000fca00000010ff */
[----:B------:R2:W-:Y:S01]  /*c510*/  @P4 STG.E.U16 desc[UR36][R22.64+0x12], R153 ;  /* 0x0000129916004986 */ /* 0x0005e2000c101524 */
[----:B------:R-:W-:-:S13]  /*c520*/  ISETP.GT.AND P4, PT, R0, 0x80, P5 ;  /* 0x000000800000780c */ /* 0x000fda0002f84270 */
[----:B--2---:R-:W-:Y:S05]  /*c530*/  @!P4 BRA `(.L_x_302) ;  /* 0x000000000004c947 */ /* 0x004fea0003800000 */
[----:B------:R2:W5:Y:S02]  /*c540*/  LDG.E.LTC128B.U16 R152, desc[UR36][R10.64+0x20] ;  /* 0x000020240a987981 */ /* 0x000564000c1e1520 */
.L_x_302:
[----:B------:R-:W-:Y:S05]  /*c550*/  BSYNC B1 ;  /* 0x0000000000017941 */ /* 0x000fea0003800000 */
.L_x_301:
        /* <DEDUP_REMOVED lines=11> */
.L_x_304:
[----:B------:R-:W-:Y:S05]  /*c610*/  BSYNC B1 ;  /* 0x0000000000017941 */ /* 0x000fea0003800000 */
.L_x_303:
        /* <DEDUP_REMOVED lines=11> */
.L_x_306:
[----:B------:R-:W-:Y:S05]  /*c6d0*/  BSYNC B1 ;  /* 0x0000000000017941 */ /* 0x000fea0003800000 */
.L_x_305:
        /* <DEDUP_REMOVED lines=10> */
.L_x_308:
[----:B------:R-:W-:Y:S05]  /*c780*/  BSYNC B1 ;  /* 0x0000000000017941 */ /* 0x000fea0003800000 */
.L_x_307:
        /* <DEDUP_REMOVED lines=11> */
.L_x_310:
[----:B------:R-:W-:Y:S05]  /*c840*/  BSYNC B1 ;  /* 0x0000000000017941 */ /* 0x000fea0003800000 */
.L_x_309:
        /* <DEDUP_REMOVED lines=11> */
.L_x_312:
[----:B------:R-:W-:Y:S05]  /*c900*/  BSYNC B1 ;  /* 0x0000000000017941 */ /* 0x000fea0003800000 */
.L_x_311:
        /* <DEDUP_REMOVED lines=11> */
.L_x_314:
[----:B------:R-:W-:Y:S05]  /*c9c0*/  BSYNC B1 ;  /* 0x0000000000017941 */ /* 0x000fea0003800000 */
.L_x_313:
        /* <DEDUP_REMOVED lines=10> */
.L_x_316:
[----:B------:R-:W-:Y:S05]  /*ca70*/  BSYNC B1 ;  /* 0x0000000000017941 */ /* 0x000fea0003800000 */
.L_x_315:
        /* <DEDUP_REMOVED lines=11> */
.L_x_318:
[----:B------:R-:W-:Y:S05]  /*cb30*/  BSYNC B1 ;  /* 0x0000000000017941 */ /* 0x000fea0003800000 */
.L_x_317:
        /* <DEDUP_REMOVED lines=11> */
.L_x_320:
[----:B------:R-:W-:Y:S05]  /*cbf0*/  BSYNC B1 ;  /* 0x0000000000017941 */ /* 0x000fea0003800000 */
.L_x_319:
        /* <DEDUP_REMOVED lines=11> */
.L_x_322:
[----:B------:R-:W-:Y:S05]  /*ccb0*/  BSYNC B1 ;  /* 0x0000000000017941 */ /* 0x000fea0003800000 */
.L_x_321:
        /* <DEDUP_REMOVED lines=10> */
.L_x_324:
[----:B------:R-:W-:Y:S05]  /*cd60*/  BSYNC B1 ;  /* 0x0000000000017941 */ /* 0x000fea0003800000 */
.L_x_323:
        /* <DEDUP_REMOVED lines=11> */
.L_x_326:
[----:B------:R-:W-:Y:S05]  /*ce20*/  BSYNC B1 ;  /* 0x0000000000017941 */ /* 0x000fea0003800000 */
.L_x_325:
        /* <DEDUP_REMOVED lines=11> */
.L_x_328:
[----:B------:R-:W-:Y:S05]  /*cee0*/  BSYNC B1 ;  /* 0x0000000000017941 */ /* 0x000fea0003800000 */
.L_x_327:
        /* <DEDUP_REMOVED lines=11> */
.L_x_330:
[----:B------:R-:W-:Y:S05]  /*cfa0*/  BSYNC B1 ;  /* 0x0000000000017941 */ /* 0x000fea0003800000 */
.L_x_329:
        /* <DEDUP_REMOVED lines=10> */
.L_x_332:
[----:B------:R-:W-:Y:S05]  /*d050*/  BSYNC B1 ;  /* 0x0000000000017941 */ /* 0x000fea0003800000 */
.L_x_331:
        /* <DEDUP_REMOVED lines=11> */
.L_x_334:
[----:B------:R-:W-:Y:S05]  /*d110*/  BSYNC B1 ;  /* 0x0000000000017941 */ /* 0x000fea0003800000 */
.L_x_333:
        /* <DEDUP_REMOVED lines=11> */
.L_x_336:
[----:B------:R-:W-:Y:S05]  /*d1d0*/  BSYNC B1 ;  /* 0x0000000000017941 */ /* 0x000fea0003800000 */
.L_x_335:
        /* <DEDUP_REMOVED lines=11> */
.L_x_338:
[----:B------:R-:W-:Y:S05]  /*d290*/  BSYNC B1 ;  /* 0x0000000000017941 */ /* 0x000fea0003800000 */
.L_x_337:
        /* <DEDUP_REMOVED lines=10> */
.L_x_340:
[----:B------:R-:W-:Y:S05]  /*d340*/  BSYNC B1 ;  /* 0x0000000000017941 */ /* 0x000fea0003800000 */
.L_x_339:
        /* <DEDUP_REMOVED lines=11> */
.L_x_342:
[----:B------:R-:W-:Y:S05]  /*d400*/  BSYNC B1 ;  /* 0x0000000000017941 */ /* 0x000fea0003800000 */
.L_x_341:
        /* <DEDUP_REMOVED lines=11> */
.L_x_344:
[----:B------:R-:W-:Y:S05]  /*d4c0*/  BSYNC B1 ;  /* 0x0000000000017941 */ /* 0x000fea0003800000 */
.L_x_343:
        /* <DEDUP_REMOVED lines=11> */
.L_x_346:
[----:B------:R-:W-:Y:S05]  /*d580*/  BSYNC B1 ;  /* 0x0000000000017941 */ /* 0x000fea0003800000 */
.L_x_345:
        /* <DEDUP_REMOVED lines=10> */
.L_x_348:
[----:B------:R-:W-:Y:S05]  /*d630*/  BSYNC B1 ;  /* 0x0000000000017941 */ /* 0x000fea0003800000 */
.L_x_347:
        /* <DEDUP_REMOVED lines=11> */
.L_x_350:
[----:B------:R-:W-:Y:S05]  /*d6f0*/  BSYNC B1 ;  /* 0x0000000000017941 */ /* 0x000fea0003800000 */
.L_x_349:
        /* <DEDUP_REMOVED lines=11> */
.L_x_352:
[----:B------:R-:W-:Y:S05]  /*d7b0*/  BSYNC B1 ;  /* 0x0000000000017941 */ /* 0x000fea0003800000 */
.L_x_351:
        /* <DEDUP_REMOVED lines=11> */
.L_x_354:
[----:B------:R-:W-:Y:S05]  /*d870*/  BSYNC B1 ;  /* 0x0000000000017941 */ /* 0x000fea0003800000 */
.L_x_353:
        /* <DEDUP_REMOVED lines=10> */
.L_x_356:
[----:B------:R-:W-:Y:S05]  /*d920*/  BSYNC B1 ;  /* 0x0000000000017941 */ /* 0x000fea0003800000 */
.L_x_355:
        /* <DEDUP_REMOVED lines=11> */
.L_x_358:
[----:B------:R-:W-:Y:S05]  /*d9e0*/  BSYNC B1 ;  /* 0x0000000000017941 */ /* 0x000fea0003800000 */
.L_x_357:
        /* <DEDUP_REMOVED lines=11> */
.L_x_360:
[----:B------:R-:W-:Y:S05]  /*daa0*/  BSYNC B1 ;  /* 0x0000000000017941 */ /* 0x000fea0003800000 */
.L_x_359:
        /* <DEDUP_REMOVED lines=11> */
.L_x_362:
[----:B------:R-:W-:Y:S05]  /*db60*/  BSYNC B1 ;  /* 0x0000000000017941 */ /* 0x000fea0003800000 */
.L_x_361:
        /* <DEDUP_REMOVED lines=10> */
.L_x_364:
[----:B------:R-:W-:Y:S05]  /*dc10*/  BSYNC B1 ;  /* 0x0000000000017941 */ /* 0x000fea0003800000 */
.L_x_363:
        /* <DEDUP_REMOVED lines=11> */
.L_x_366:
[----:B------:R-:W-:Y:S05]  /*dcd0*/  BSYNC B1 ;  /* 0x0000000000017941 */ /* 0x000fea0003800000 */
.L_x_365:
        /* <DEDUP_REMOVED lines=11> */
.L_x_368:
[----:B------:R-:W-:Y:S05]  /*dd90*/  BSYNC B1 ;  /* 0x0000000000017941 */ /* 0x000fea0003800000 */
.L_x_367:
        /* <DEDUP_REMOVED lines=11> */
.L_x_370:
[----:B------:R-:W-:Y:S05]  /*de50*/  BSYNC B1 ;  /* 0x0000000000017941 */ /* 0x000fea0003800000 */
.L_x_369:
        /* <DEDUP_REMOVED lines=10> */
.L_x_372:
[----:B------:R-:W-:Y:S05]  /*df00*/  BSYNC B1 ;  /* 0x0000000000017941 */ /* 0x000fea0003800000 */
.L_x_371:
        /* <DEDUP_REMOVED lines=11> */
.L_x_374:
[----:B------:R-:W-:Y:S05]  /*dfc0*/  BSYNC B1 ;  /* 0x0000000000017941 */ /* 0x000fea0003800000 */
.L_x_373:
        /* <DEDUP_REMOVED lines=11> */
.L_x_376:
[----:B------:R-:W-:Y:S05]  /*e080*/  BSYNC B1 ;  /* 0x0000000000017941 */ /* 0x000fea0003800000 */
.L_x_375:
        /* <DEDUP_REMOVED lines=11> */
.L_x_378:
[----:B------:R-:W-:Y:S05]  /*e140*/  BSYNC B1 ;  /* 0x0000000000017941 */ /* 0x000fea0003800000 */
.L_x_377:
        /* <DEDUP_REMOVED lines=10> */
.L_x_380:
[----:B------:R-:W-:Y:S05]  /*e1f0*/  BSYNC B1 ;  /* 0x0000000000017941 */ /* 0x000fea0003800000 */
.L_x_379:
        /* <DEDUP_REMOVED lines=11> */
.L_x_382:
[----:B------:R-:W-:Y:S05]  /*e2b0*/  BSYNC B1 ;  /* 0x0000000000017941 */ /* 0x000fea0003800000 */
.L_x_381:
        /* <DEDUP_REMOVED lines=11> */
.L_x_384:
[----:B------:R-:W-:Y:S05]  /*e370*/  BSYNC B1 ;  /* 0x0000000000017941 */ /* 0x000fea0003800000 */
.L_x_383:
        /* <DEDUP_REMOVED lines=11> */
.L_x_386:
[----:B------:R-:W-:Y:S05]  /*e430*/  BSYNC B1 ;  /* 0x0000000000017941 */ /* 0x000fea0003800000 */
.L_x_385:
        /* <DEDUP_REMOVED lines=10> */
.L_x_388:
[----:B------:R-:W-:Y:S05]  /*e4e0*/  BSYNC B1 ;  /* 0x0000000000017941 */ /* 0x000fea0003800000 */
.L_x_387:
        /* <DEDUP_REMOVED lines=11> */
.L_x_390:
[----:B------:R-:W-:Y:S05]  /*e5a0*/  BSYNC B1 ;  /* 0x0000000000017941 */ /* 0x000fea0003800000 */
.L_x_389:
        /* <DEDUP_REMOVED lines=11> */
.L_x_392:
[----:B------:R-:W-:Y:S05]  /*e660*/  BSYNC B1 ;  /* 0x0000000000017941 */ /* 0x000fea0003800000 */
.L_x_391:
        /* <DEDUP_REMOVED lines=11> */
.L_x_394:
[----:B------:R-:W-:Y:S05]  /*e720*/  BSYNC B1 ;  /* 0x0000000000017941 */ /* 0x000fea0003800000 */
.L_x_393:
        /* <DEDUP_REMOVED lines=10> */
.L_x_396:
[----:B------:R-:W-:Y:S05]  /*e7d0*/  BSYNC B1 ;  /* 0x0000000000017941 */ /* 0x000fea0003800000 */
.L_x_395:
        /* <DEDUP_REMOVED lines=11> */
.L_x_398:
[----:B------:R-:W-:Y:S05]  /*e890*/  BSYNC B1 ;  /* 0x0000000000017941 */ /* 0x000fea0003800000 */
.L_x_397:
        /* <DEDUP_REMOVED lines=11> */
.L_x_400:
[----:B------:R-:W-:Y:S05]  /*e950*/  BSYNC B1 ;  /* 0x0000000000017941 */ /* 0x000fea0003800000 */
.L_x_399:
        /* <DEDUP_REMOVED lines=11> */
.L_x_402:
[----:B------:R-:W-:Y:S05]  /*ea10*/  BSYNC B1 ;  /* 0x0000000000017941 */ /* 0x000fea0003800000 */
.L_x_401:
        /* <DEDUP_REMOVED lines=10> */
.L_x_404:
[----:B------:R-:W-:Y:S05]  /*eac0*/  BSYNC B1 ;  /* 0x0000000000017941 */ /* 0x000fea0003800000 */
.L_x_403:
        /* <DEDUP_REMOVED lines=11> */
.L_x_406:
[----:B------:R-:W-:Y:S05]  /*eb80*/  BSYNC B1 ;  /* 0x0000000000017941 */ /* 0x000fea0003800000 */
.L_x_405:
        /* <DEDUP_REMOVED lines=11> */
.L_x_408:
[----:B------:R-:W-:Y:S05]  /*ec40*/  BSYNC B1 ;  /* 0x0000000000017941 */ /* 0x000fea0003800000 */
.L_x_407:
        /* <DEDUP_REMOVED lines=11> */
.L_x_410:
[----:B------:R-:W-:Y:S05]  /*ed00*/  BSYNC B1 ;  /* 0x0000000000017941 */ /* 0x000fea0003800000 */
.L_x_409:
        /* <DEDUP_REMOVED lines=10> */
.L_x_412:
[----:B------:R-:W-:Y:S05]  /*edb0*/  BSYNC B1 ;  /* 0x0000000000017941 */ /* 0x000fea0003800000 */
.L_x_411:
        /* <DEDUP_REMOVED lines=11> */
.L_x_414:
[----:B------:R-:W-:Y:S05]  /*ee70*/  BSYNC B1 ;  /* 0x0000000000017941 */ /* 0x000fea0003800000 */
.L_x_413:
        /* <DEDUP_REMOVED lines=11> */
.L_x_416:
[----:B------:R-:W-:Y:S05]  /*ef30*/  BSYNC B1 ;  /* 0x0000000000017941 */ /* 0x000fea0003800000 */
.L_x_415:
        /* <DEDUP_REMOVED lines=11> */
.L_x_418:
[----:B------:R-:W-:Y:S05]  /*eff0*/  BSYNC B1 ;  /* 0x0000000000017941 */ /* 0x000fea0003800000 */
.L_x_417:
        /* <DEDUP_REMOVED lines=10> */
.L_x_420:
[----:B------:R-:W-:Y:S05]  /*f0a0*/  BSYNC B1 ;  /* 0x0000000000017941 */ /* 0x000fea0003800000 */
.L_x_419:
        /* <DEDUP_REMOVED lines=11> */
.L_x_422:
[----:B------:R-:W-:Y:S05]  /*f160*/  BSYNC B1 ;  /* 0x0000000000017941 */ /* 0x000fea0003800000 */
.L_x_421:
        /* <DEDUP_REMOVED lines=11> */
.L_x_424:
[----:B------:R-:W-:Y:S05]  /*f220*/  BSYNC B1 ;  /* 0x0000000000017941 */ /* 0x000fea0003800000 */
.L_x_423:
        /* <DEDUP_REMOVED lines=11> */
.L_x_426:
[----:B------:R-:W-:Y:S05]  /*f2e0*/  BSYNC B1 ;  /* 0x0000000000017941 */ /* 0x000fea0003800000 */
.L_x_425:
        /* <DEDUP_REMOVED lines=10> */
.L_x_428:
[----:B------:R-:W-:Y:S05]  /*f390*/  BSYNC B1 ;  /* 0x0000000000017941 */ /* 0x000fea0003800000 */
.L_x_427:
        /* <DEDUP_REMOVED lines=11> */
.L_x_430:
[----:B------:R-:W-:Y:S05]  /*f450*/  BSYNC B1 ;  /* 0x0000000000017941 */ /* 0x000fea0003800000 */
.L_x_429:
        /* <DEDUP_REMOVED lines=11> */
.L_x_432:
[----:B------:R-:W-:Y:S05]  /*f510*/  BSYNC B1 ;  /* 0x0000000000017941 */ /* 0x000fea0003800000 */
.L_x_431:
        /* <DEDUP_REMOVED lines=11> */
.L_x_434:
[----:B------:R-:W-:Y:S05]  /*f5d0*/  BSYNC B1 ;  /* 0x0000000000017941 */ /* 0x000fea0003800000 */
.L_x_433:
        /* <DEDUP_REMOVED lines=10> */
.L_x_436:
[----:B------:R-:W-:Y:S05]  /*f680*/  BSYNC B1 ;  /* 0x0000000000017941 */ /* 0x000fea0003800000 */
.L_x_435:
        /* <DEDUP_REMOVED lines=11> */
.L_x_438:
[----:B------:R-:W-:Y:S05]  /*f740*/  BSYNC B1 ;  /* 0x0000000000017941 */ /* 0x000fea0003800000 */
.L_x_437:
        /* <DEDUP_REMOVED lines=11> */
.L_x_440:
[----:B------:R-:W-:Y:S05]  /*f800*/  BSYNC B1 ;  /* 0x0000000000017941 */ /* 0x000fea0003800000 */
.L_x_439:
        /* <DEDUP_REMOVED lines=11> */
.L_x_442:
[----:B------:R-:W-:Y:S05]  /*f8c0*/  BSYNC B1 ;  /* 0x0000000000017941 */ /* 0x000fea0003800000 */
.L_x_441:
        /* <DEDUP_REMOVED lines=10> */
.L_x_444:
[----:B------:R-:W-:Y:S05]  /*f970*/  BSYNC B1 ;  /* 0x0000000000017941 */ /* 0x000fea0003800000 */
.L_x_443:
        /* <DEDUP_REMOVED lines=11> */
.L_x_446:
[----:B------:R-:W-:Y:S05]  /*fa30*/  BSYNC B1 ;  /* 0x0000000000017941 */ /* 0x000fea0003800000 */
.L_x_445:
        /* <DEDUP_REMOVED lines=11> */
.L_x_448:
[----:B------:R-:W-:Y:S05]  /*faf0*/  BSYNC B1 ;  /* 0x0000000000017941 */ /* 0x000fea0003800000 */
.L_x_447:
        /* <DEDUP_REMOVED lines=11> */
.L_x_450:
[----:B------:R-:W-:Y:S05]  /*fbb0*/  BSYNC B1 ;  /* 0x0000000000017941 */ /* 0x000fea0003800000 */
.L_x_449:
        /* <DEDUP_REMOVED lines=10> */
.L_x_452:
[----:B------:R-:W-:Y:S05]  /*fc60*/  BSYNC B1 ;  /* 0x0000000000017941 */ /* 0x000fea0003800000 */
.L_x_451:
        /* <DEDUP_REMOVED lines=11> */
.L_x_454:
[----:B------:R-:W-:Y:S05]  /*fd20*/  BSYNC B1 ;  /* 0x0000000000017941 */ /* 0x000fea0003800000 */
.L_x_453:
        /* <DEDUP_REMOVED lines=11> */
.L_x_456:
[----:B------:R-:W-:Y:S05]  /*fde0*/  BSYNC B1 ;  /* 0x0000000000017941 */ /* 0x000fea0003800000 */
.L_x_455:
        /* <DEDUP_REMOVED lines=11> */
.L_x_458:
[----:B------:R-:W-:Y:S05]  /*fea0*/  BSYNC B1 ;  /* 0x0000000000017941 */ /* 0x000fea0003800000 */
.L_x_457:
        /* <DEDUP_REMOVED lines=10> */
.L_x_460:
[----:B------:R-:W-:Y:S05]  /*ff50*/  BSYNC B1 ;  /* 0x0000000000017941 */ /* 0x000fea0003800000 */
.L_x_459:
        /* <DEDUP_REMOVED lines=11> */
.L_x_462:
[----:B------:R-:W-:Y:S05]  /*10010*/  BSYNC B1 ;  /* 0x0000000000017941 */ /* 0x000fea0003800000 */
.L_x_461:
        /* <DEDUP_REMOVED lines=11> */
.L_x_464:
[----:B------:R-:W-:Y:S05]  /*100d0*/  BSYNC B1 ;  /* 0x0000000000017941 */ /* 0x000fea0003800000 */
.L_x_463:
        /* <DEDUP_REMOVED lines=11> */
.L_x_466:
[----:B------:R-:W-:Y:S05]  /*10190*/  BSYNC B1 ;  /* 0x0000000000017941 */ /* 0x000fea0003800000 */
.L_x_465:
        /* <DEDUP_REMOVED lines=10> */
.L_x_468:
[----:B------:R-:W-:Y:S05]  /*10240*/  BSYNC B1 ;  /* 0x0000000000017941 */ /* 0x000fea0003800000 */
.L_x_467:
        /* <DEDUP_REMOVED lines=11> */
.L_x_470:
[----:B------:R-:W-:Y:S05]  /*10300*/  BSYNC B1 ;  /* 0x0000000000017941 */ /* 0x000fea0003800000 */
.L_x_469:
        /* <DEDUP_REMOVED lines=11> */
.L_x_472:
[----:B------:R-:W-:Y:S05]  /*103c0*/  BSYNC B1 ;  /* 0x0000000000017941 */ /* 0x000fea0003800000 */
.L_x_471:
        /* <DEDUP_REMOVED lines=11> */
.L_x_474:
[----:B------:R-:W-:Y:S05]  /*10480*/  BSYNC B1 ;  /* 0x0000000000017941 */ /* 0x000fea0003800000 */
.L_x_473:
        /* <DEDUP_REMOVED lines=10> */
.L_x_476:
[----:B------:R-:W-:Y:S05]  /*10530*/  BSYNC B1 ;  /* 0x0000000000017941 */ /* 0x000fea0003800000 */
.L_x_475:
        /* <DEDUP_REMOVED lines=11> */
.L_x_478:
[----:B------:R-:W-:Y:S05]  /*105f0*/  BSYNC B1 ;  /* 0x0000000000017941 */ /* 0x000fea0003800000 */
.L_x_477:
        /* <DEDUP_REMOVED lines=11> */
.L_x_480:
[----:B------:R-:W-:Y:S05]  /*106b0*/  BSYNC B1 ;  /* 0x0000000000017941 */ /* 0x000fea0003800000 */
.L_x_479:
        /* <DEDUP_REMOVED lines=11> */
.L_x_482:
[----:B------:R-:W-:Y:S05]  /*10770*/  BSYNC B1 ;  /* 0x0000000000017941 */ /* 0x000fea0003800000 */
.L_x_481:
        /* <DEDUP_REMOVED lines=10> */
.L_x_484:
[----:B------:R-:W-:Y:S05]  /*10820*/  BSYNC B1 ;  /* 0x0000000000017941 */ /* 0x000fea0003800000 */
.L_x_483:
        /* <DEDUP_REMOVED lines=11> */
.L_x_486:
[----:B------:R-:W-:Y:S05]  /*108e0*/  BSYNC B1 ;  /* 0x0000000000017941 */ /* 0x000fea0003800000 */
.L_x_485:
        /* <DEDUP_REMOVED lines=11> */
.L_x_488:
[----:B------:R-:W-:Y:S05]  /*109a0*/  BSYNC B1 ;  /* 0x0000000000017941 */ /* 0x000fea0003800000 */
.L_x_487:
        /* <DEDUP_REMOVED lines=11> */
.L_x_490:
[----:B------:R-:W-:Y:S05]  /*10a60*/  BSYNC B1 ;  /* 0x0000000000017941 */ /* 0x000fea0003800000 */
.L_x_489:
        /* <DEDUP_REMOVED lines=10> */
.L_x_492:
[----:B------:R-:W-:Y:S05]  /*10b10*/  BSYNC B1 ;  /* 0x0000000000017941 */ /* 0x000fea0003800000 */
.L_x_491:
        /* <DEDUP_REMOVED lines=11> */
.L_x_494:
[----:B------:R-:W-:Y:S05]  /*10bd0*/  BSYNC B1 ;  /* 0x0000000000017941 */ /* 0x000fea0003800000 */
.L_x_493:
        /* <DEDUP_REMOVED lines=11> */
.L_x_496:
[----:B------:R-:W-:Y:S05]  /*10c90*/  BSYNC B1 ;  /* 0x0000000000017941 */ /* 0x000fea0003800000 */
.L_x_495:
        /* <DEDUP_REMOVED lines=11> */
.L_x_498:
[----:B------:R-:W-:Y:S05]  /*10d50*/  BSYNC B1 ;  /* 0x0000000000017941 */ /* 0x000fea0003800000 */
.L_x_497:
        /* <DEDUP_REMOVED lines=10> */
.L_x_500:
[----:B------:R-:W-:Y:S05]  /*10e00*/  BSYNC B1 ;  /* 0x0000000000017941 */ /* 0x000fea0003800000 */
.L_x_499:
        /* <DEDUP_REMOVED lines=11> */
.L_x_502:
[----:B------:R-:W-:Y:S05]  /*10ec0*/  BSYNC B1 ;  /* 0x0000000000017941 */ /* 0x000fea0003800000 */
.L_x_501:
        /* <DEDUP_REMOVED lines=11> */
.L_x_504:
[----:B------:R-:W-:Y:S05]  /*10f80*/  BSYNC B1 ;  /* 0x0000000000017941 */ /* 0x000fea0003800000 */
.L_x_503:
        /* <DEDUP_REMOVED lines=11> */
.L_x_506:
[----:B------:R-:W-:Y:S05]  /*11040*/  BSYNC B1 ;  /* 0x0000000000017941 */ /* 0x000fea0003800000 */
.L_x_505:
        /* <DEDUP_REMOVED lines=10> */
.L_x_508:
[----:B------:R-:W-:Y:S05]  /*110f0*/  BSYNC B1 ;  /* 0x0000000000017941 */ /* 0x000fea0003800000 */
.L_x_507:
        /* <DEDUP_REMOVED lines=11> */
.L_x_510:
[----:B------:R-:W-:Y:S05]  /*111b0*/  BSYNC B1 ;  /* 0x0000000000017941 */ /* 0x000fea0003800000 */
.L_x_509:
        /* <DEDUP_REMOVED lines=11> */
.L_x_512:
[----:B------:R-:W-:Y:S05]  /*11270*/  BSYNC B1 ;  /* 0x0000000000017941 */ /* 0x000fea0003800000 */
.L_x_511:
        /* <DEDUP_REMOVED lines=11> */
.L_x_514:
[----:B------:R-:W-:Y:S05]  /*11330*/  BSYNC B1 ;  /* 0x0000000000017941 */ /* 0x000fea0003800000 */
.L_x_513:
        /* <DEDUP_REMOVED lines=10> */
.L_x_516:
[----:B------:R-:W-:Y:S05]  /*113e0*/  BSYNC B1 ;  /* 0x0000000000017941 */ /* 0x000fea0003800000 */
.L_x_515:
        /* <DEDUP_REMOVED lines=11> */
.L_x_518:
[----:B------:R-:W-:Y:S05]  /*114a0*/  BSYNC B1 ;  /* 0x0000000000017941 */ /* 0x000fea0003800000 */
.L_x_517:
        /* <DEDUP_REMOVED lines=10> */
.L_x_520:
[----:B------:R-:W-:Y:S05]  /*11550*/  BSYNC B1 ;  /* 0x0000000000017941 */ /* 0x000fea0003800000 */
.L_x_519:
[----:B------:R-:W2:Y:S01]  /*11560*/  LDL.LU R154, [R1+0x3d4] ;  /* 0x0003d400019a7983 */ /* 0x000ea20000300800 */
[----:B-----5:R-:W-:Y:S01]  /*11570*/  IMAD.U32 R153, R152, 0x10000, RZ ;  /* 0x0001000098997824 */ /* 0x020fe200078e00ff */
        /* <DEDUP_REMOVED lines=8> */
.L_x_522:
[----:B------:R-:W-:Y:S05]  /*11600*/  BSYNC B1 ;  /* 0x0000000000017941 */ /* 0x000fea0003800000 */
.L_x_521:
[----:B------:R-:W3:Y:S01]  /*11610*/  LDL.LU R154, [R1+0x3d8] ;  /* 0x0003d800019a7983 */ /* 0x000ee20000300800 */
[----:B--2--5:R-:W-:Y:S01]  /*11620*/  IMAD.U32 R153, R152, 0x10000, RZ ;  /* 0x0001000098997824 */ /* 0x024fe200078e00ff */
        /* <DEDUP_REMOVED lines=8> */
.L_x_524:
[----:B------:R-:W-:Y:S05]  /*116b0*/  BSYNC B1 ;  /* 0x0000000000017941 */ /* 0x000fea0003800000 */
.L_x_523:
[----:B------:R-:W4:Y:S01]  /*116c0*/  LDL.LU R154, [R1+0x3dc] ;  /* 0x0003dc00019a7983 */ /* 0x000f220000300800 */
[----:B--2--5:R-:W-:Y:S01]  /*116d0*/  IMAD.U32 R153, R152, 0x10000, RZ ;  /* 0x0001000098997824 */ /* 0x024fe200078e00ff */
[----:B------:R-:W-:Y:S01]  /*116e0*/  ISETP.GT.AND P5, PT, R0, 0x80, P3 ;  /* 0x000000800000780c */ /* 0x000fe20001fa4270 */
[----:B------:R-:W-:Y:S02]  /*116f0*/  BSSY B1, `(.L_x_525) ;  /* 0x0000007000017945 */ /* 0x000fe40003800000 */
[----:B------:R-:W-:-:S04]  /*11700*/  FMUL R153, R153, R16 ;  /* 0x0000001099997220 */ /* 0x000fc80000400000 */
[----:B----4-:R-:W-:-:S05]  /*11710*/  FFMA R153, R154, R2, R153 ;  /* 0x000000029a997223 */ /* 0x010fca0000000099 */
[----:B------:R-:W-:-:S05]  /*11720*/  F2FP.BF16.F32.PACK_AB R153, RZ, R153 ;  /* 0x00000099ff99723e */ /* 0x000fca00000010ff */
[----:B------:R2:W-:Y:S01]  /*11730*/  @P4 STG.E.U16 desc[UR36][R22.64+0x1d2], R153 ;  /* 0x0001d29916004986 */ /* 0x0005e2000c101524 */
[----:B------:R-:W-:Y:S05]  /*11740*/  @!P5 BRA `(.L_x_526) ;  /* 0x000000000004d947 */ /* 0x000fea0003800000 */
[----:B------:R4:W5:Y:S02]  /*11750*/  LDG.E.LTC128B.U16 R152, desc[UR36][R10.64+0x1e0] ;  /* 0x0001e0240a987981 */ /* 0x000964000c1e1520 */
.L_x_526:
[----:B------:R-:W-:Y:S05]  /*11760*/  BSYNC B1 ;  /* 0x0000000000017941 */ /* 0x000fea0003800000 */
.L_x_525:
        /* <DEDUP_REMOVED lines=10> */
.L_x_528:
[----:B------:R-:W-:Y:S05]  /*11810*/  BSYNC B1 ;  /* 0x0000000000017941 */ /* 0x000fea0003800000 */
.L_x_527:
        /* <DEDUP_REMOVED lines=10> */
.L_x_530:
[----:B------:R-:W-:Y:S05]  /*118c0*/  BSYNC B1 ;  /* 0x0000000000017941 */ /* 0x000fea0003800000 */
.L_x_529:
        /* <DEDUP_REMOVED lines=10> */
.L_x_532:
[----:B------:R-:W-:Y:S05]  /*11970*/  BSYNC B1 ;  /* 0x0000000000017941 */ /* 0x000fea0003800000 */
.L_x_531:
        /* <DEDUP_REMOVED lines=10> */
.L_x_534:
[----:B------:R-:W-:Y:S05]  /*11a20*/  BSYNC B1 ;  /* 0x0000000000017941 */ /* 0x000fea0003800000 */
.L_x_533:
        /* <DEDUP_REMOVED lines=10> */
.L_x_536:
[----:B------:R-:W-:Y:S05]  /*11ad0*/  BSYNC B1 ;  /* 0x0000000000017941 */ /* 0x000fea0003800000 */
.L_x_535:
        /* <DEDUP_REMOVED lines=10> */
.L_x_538:
[----:B------:R-:W-:Y:S05]  /*11b80*/  BSYNC B1 ;  /* 0x0000000000017941 */ /* 0x000fea0003800000 */
.L_x_537:
        /* <DEDUP_REMOVED lines=10> */
.L_x_540:
[----:B------:R-:W-:Y:S05]  /*11c30*/  BSYNC B1 ;  /* 0x0000000000017941 */ /* 0x000fea0003800000 */
.L_x_539:
[----:B------:R-:W4:Y:S01]  /*11c40*/  LDL.LU R154, [R1+0x3fc] ;  /* 0x0003fc00019a7983 */ /* 0x000f220000300800 */
[----:B--2--5:R-:W-:Y:S01]  /*11c50*/  IMAD.U32 R153, R152, 0x10000, RZ ;  /* 0x0001000098997824 */ /* 0x024fe200078e00ff */
[----:B------:R-:W-:Y:S01]  /*11c60*/  ISETP.GT.AND P3, PT, R3, 0x100, PT ;  /* 0x000001000300780c */ /* 0x000fe20003f64270 */
[----:B------:R-:W-:Y:S01]  /*11c70*/  @P0 IMAD.MOV.U32 R155, RZ, RZ, R23 ;  /* 0x000000ffff9b0224 */ /* 0x000fe200078e0017 */
[----:B------:R-:W-:Y:S01]  /*11c80*/  LOP3.LUT R17, R17, 0xfffffffe, RZ, 0xc0, !PT ;  /* 0xfffffffe11117812 */ /* 0x000fe200078ec0ff */
[----:B------:R-:W-:Y:S01]  /*11c90*/  FMUL R153, R153, R16 ;  /* 0x0000001099997220 */ /* 0x000fe20000400000 */
[----:B------:R-:W-:Y:S01]  /*11ca0*/  ISETP.GT.AND P1, PT, R0, RZ, P3 ;  /* 0x000000ff0000720c */ /* 0x000fe20001f24270 */
[----:B------:R-:W-:Y:S08]  /*11cb0*/  BSSY B1, `(.L_x_541) ;  /* 0x0000009000017945 */ /* 0x000ff00003800000 */
[----:B------:R-:W-:Y:S01]  /*11cc0*/  @P3 LOP3.LUT R17, R17, 0x1, RZ, 0xfc, !PT ;  /* 0x0000000111113812 */ /* 0x000fe200078efcff */
[----:B----4-:R-:W-:Y:S01]  /*11cd0*/  FFMA R153, R154, R2, R153 ;  /* 0x000000029a997223 */ /* 0x010fe20000000099 */
[--C-:B------:R-:W-:Y:S01]  /*11ce0*/  @P0 IMAD.MOV.U32 R154, RZ, RZ, R22.reuse ;  /* 0x000000ffff9a0224 */ /* 0x100fe200078e0016 */
[----:B------:R-:W-:-:S03]  /*11cf0*/  PRMT R22, R152, 0x7610, R22 ;  /* 0x0000761098167816 */ /* 0x000fc60000000016 */
[----:B------:R-:W-:-:S05]  /*11d00*/  F2FP.BF16.F32.PACK_AB R153, RZ, R153 ;  /* 0x00000099ff99723e */ /* 0x000fca00000010ff */
[----:B------:R2:W-:Y:S01]  /*11d10*/  @P0 STG.E.U16 desc[UR36][R154.64+0x1f2], R153 ;  /* 0x0001f2999a000986 */ /* 0x0005e2000c101524 */
[----:B------:R-:W-:Y:S05]  /*11d20*/  @!P1 BRA `(.L_x_542) ;  /* 0x0000000000049947 */ /* 0x000fea0003800000 */
[----:B------:R4:W5:Y:S02]  /*11d30*/  LDG.E.LTC128B.U16 R22, desc[UR36][R14.64+0x200] ;  /* 0x000200240e167981 */ /* 0x000964000c1e1520 */
.L_x_542:
[----:B------:R-:W-:Y:S05]  /*11d40*/  BSYNC B1 ;  /* 0x0000000000017941 */ /* 0x000fea0003800000 */
.L_x_541:
[----:B------:R-:W3:Y:S01]  /*11d50*/  LDL.LU R152, [R1] ;  /* 0x0000000001987983 */ /* 0x000ee20000300800 */
[----:B-----5:R-:W-:Y:S01]  /*11d60*/  IMAD.U32 R23, R22, 0x10000, RZ ;  /* 0x0001000016177824 */ /* 0x020fe200078e00ff */
        /* <DEDUP_REMOVED lines=11> */
.L_x_544:
[----:B------:R-:W-:Y:S05]  /*11e20*/  BSYNC B1 ;  /* 0x0000000000017941 */ /* 0x000fea0003800000 */
.L_x_543:
[----:B------:R-:W2:Y:S01]  /*11e30*/  LDL.LU R152, [R1+0x4] ;  /* 0x0000040001987983 */ /* 0x000ea20000300800 */
[----:B---3-5:R-:W-:Y:S01]  /*11e40*/  IMAD.U32 R23, R22, 0x10000, RZ ;  /* 0x0001000016177824 */ /* 0x028fe200078e00ff */
        /* <DEDUP_REMOVED lines=8> */
.L_x_546:
[----:B------:R-:W-:Y:S05]  /*11ed0*/  BSYNC B1 ;  /* 0x0000000000017941 */ /* 0x000fea0003800000 */
.L_x_545:
        /* <DEDUP_REMOVED lines=10> */
.L_x_548:
[----:B------:R-:W-:Y:S05]  /*11f80*/  BSYNC B1 ;  /* 0x0000000000017941 */ /* 0x000fea0003800000 */
.L_x_547:
[----:B------:R-:W3:Y:S01]  /*11f90*/  LDL.LU R152, [R1+0xc] ;  /* 0x00000c0001987983 */ /* 0x000ee20000300800 */
[----:B--2--5:R-:W-:Y:S01]  /*11fa0*/  IMAD.U32 R23, R22, 0x10000, RZ ;  /* 0x0001000016177824 */ /* 0x024fe200078e00ff */
        /* <DEDUP_REMOVED lines=11> */
.L_x_550:
[----:B------:R-:W-:Y:S05]  /*12060*/  BSYNC B1 ;  /* 0x0000000000017941 */ /* 0x000fea0003800000 */
.L_x_549:
[----:B------:R-:W4:Y:S01]  /*12070*/  LDL.LU R152, [R1+0x10] ;  /* 0x0000100001987983 */ /* 0x000f220000300800 */
[----:B--2--5:R-:W-:Y:S01]  /*12080*/  IMAD.U32 R23, R22, 0x10000, RZ ;  /* 0x0001000016177824 */ /* 0x024fe200078e00ff */
        /* <DEDUP_REMOVED lines=11> */
.L_x_552:
[----:B------:R-:W-:Y:S05]  /*12140*/  BSYNC B1 ;  /* 0x0000000000017941 */ /* 0x000fea0003800000 */
.L_x_551:
        /* <DEDUP_REMOVED lines=10> */
.L_x_554:
[----:B------:R-:W-:Y:S05]  /*121f0*/  BSYNC B1 ;  /* 0x0000000000017941 */ /* 0x000fea0003800000 */
.L_x_553:
        /* <DEDUP_REMOVED lines=10> */
.L_x_556:
[----:B------:R-:W-:Y:S05]  /*122a0*/  BSYNC B1 ;  /* 0x0000000000017941 */ /* 0x000fea0003800000 */
.L_x_555:
[----:B------:R-:W3:Y:S01]  /*122b0*/  LDL.LU R152, [R1+0x1c] ;  /* 0x00001c0001987983 */ /* 0x000ee20000300800 */
[----:B--2--5:R-:W-:Y:S01]  /*122c0*/  IMAD.U32 R23, R22, 0x10000, RZ ;  /* 0x0001000016177824 */ /* 0x024fe200078e00ff */
[----:B------:R-:W-:Y:S01]  /*122d0*/  IADD3 R154, P0, P2, R163, R4, R158 ;  /* 0x00000004a39a7210 */ /* 0x000fe20007a1e09e */
[----:B------:R-:W-:Y:S01]  /*122e0*/  BSSY B1, `(.L_x_557) ;  /* 0x000000c000017945 */ /* 0x000fe20003800000 */
[----:B------:R-:W-:Y:S01]  /*122f0*/  ISETP.GT.AND P3, PT, R3, 0x110, PT ;  /* 0x000001100300780c */ /* 0x000fe20003f64270 */
[----:B------:R-:W-:Y:S01]  /*12300*/  FMUL R23, R23, R16 ;  /* 0x0000001017177220 */ /* 0x000fe20000400000 */
[----:B------:R-:W-:Y:S02]  /*12310*/  IADD3.X R155, R166, R5, R159, P0, P2 ;  /* 0x00000005a69b7210 */ /* 0x000fe400007e449f */
[----:B------:R-:W-:Y:S02]  /*12320*/  ISETP.GT.AND P0, PT, R0, RZ, P3 ;  /* 0x000000ff0000720c */ /* 0x000fe40001f04270 */
[----:B------:R-:W-:-:S07]  /*12330*/  LOP3.LUT R17, R17, 0xffffffef, RZ, 0xc0, !PT ;  /* 0xffffffef11117812 */ /* 0x000fce00078ec0ff */
[----:B------:R-:W-:Y:S01]  /*12340*/  @P3 LOP3.LUT R17, R17, 0x10, RZ, 0xfc, !PT ;  /* 0x0000001011113812 */ /* 0x000fe200078efcff */
[----:B---3--:R-:W-:-:S05]  /*12350*/  FFMA R23, R152, R2, R23 ;  /* 0x0000000298177223 */ /* 0x008fca0000000017 */
[----:B------:R-:W-:-:S05]  /*12360*/  F2FP.BF16.F32.PACK_AB R23, RZ, R23 ;  /* 0x00000017ff17723e */ /* 0x000fca00000010ff */
[----:B------:R2:W-:Y:S01]  /*12370*/  @P1 STG.E.U16 desc[UR36][R6.64+0x212], R23 ;  /* 0x0002121706001986 */ /* 0x0005e2000c101524 */
[----:B------:R-:W-:Y:S05]  /*12380*/  @!P0 BRA `(.L_x_558) ;  /* 0x0000000000048947 */ /* 0x000fea0003800000 */
[----:B------:R3:W5:Y:S02]  /*12390*/  LDG.E.LTC128B.U16 R22, desc[UR36][R14.64+0x220] ;  /* 0x000220240e167981 */ /* 0x000764000c1e1520 */
.L_x_558:
[----:B------:R-:W-:Y:S05]  /*123a0*/  BSYNC B1 ;  /* 0x0000000000017941 */ /* 0x000fea0003800000 */
.L_x_557:
[----:B------:R-:W4:Y:S01]  /*123b0*/  LDL.LU R152, [R1+0x20] ;  /* 0x0000200001987983 */ /* 0x000f220000300800 */
[----:B--2--5:R-:W-:Y:S01]  /*123c0*/  IMAD.U32 R23, R22, 0x10000, RZ ;  /* 0x0001000016177824 */ /* 0x024fe200078e00ff */
[----:B------:R-:W-:Y:S01]  /*123d0*/  ISETP.GT.AND P1, PT, R3, 0x111, PT ;  /* 0x000001110300780c */ /* 0x000fe20003f24270 */
[----:B------:R-:W-:Y:S01]  /*123e0*/  BSSY B1, `(.L_x_559) ;  /* 0x000000a000017945 */ /* 0x000fe20003800000 */
[----:B------:R-:W-:Y:S01]  /*123f0*/  LOP3.LUT R17, R17, 0xffffffbf, RZ, 0xc0, !PT ;  /* 0xffffffbf11117812 */ /* 0x000fe200078ec0ff */
[----:B------:R-:W-:-:S10]  /*12400*/  FMUL R23, R23, R16 ;  /* 0x0000001017177220 */ /* 0x000fd40000400000 */
[----:B------:R-:W-:Y:S01]  /*12410*/  @P1 LOP3.LUT R17, R17, 0x40, RZ, 0xfc, !PT ;  /* 0x0000004011111812 */ /* 0x000fe200078efcff */
[----:B----4-:R-:W-:-:S05]  /*12420*/  FFMA R23, R152, R2, R23 ;  /* 0x0000000298177223 */ /* 0x010fca0000000017 */
[----:B------:R-:W-:-:S05]  /*12430*/  F2FP.BF16.F32.PACK_AB R23, RZ, R23 ;  /* 0x00000017ff17723e */ /* 0x000fca00000010ff */
[----:B------:R2:W-:Y:S01]  /*12440*/  @P0 STG.E.U16 desc[UR36][R4.64+0x220], R23 ;  /* 0x0002201704000986 */ /* 0x0005e2000c101524 */
[----:B------:R-:W-:-:S13]  /*12450*/  ISETP.GT.AND P0, PT, R0, RZ, P1 ;  /* 0x000000ff0000720c */ /* 0x000fda0000f04270 */
[----:B--2---:R-:W-:Y:S05]  /*12460*/  @!P0 BRA `(.L_x_560) ;  /* 0x0000000000048947 */ /* 0x004fea0003800000 */
[----:B------:R2:W5:Y:S02]  /*12470*/  LDG.E.LTC128B.U16 R22, desc[UR36][R14.64+0x222] ;  /* 0x000222240e167981 */ /* 0x000564000c1e1520 */
.L_x_560:
[----:B------:R-:W-:Y:S05]  /*12480*/  BSYNC B1 ;  /* 0x0000000000017941 */ /* 0x000fea0003800000 */
.L_x_559:
[----:B------:R-:W4:Y:S01]  /*12490*/  LDL.LU R152, [R1+0x24] ;  /* 0x0000240001987983 */ /* 0x000f220000300800 */
[----:B-----5:R-:W-:Y:S01]  /*124a0*/  IMAD.U32 R23, R22, 0x10000, RZ ;  /* 0x0001000016177824 */ /* 0x020fe200078e00ff */
[----:B------:R-:W-:Y:S03]  /*124b0*/  BSSY B1, `(.L_x_561) ;  /* 0x0000008000017945 */ /* 0x000fe60003800000 */
[----:B------:R-:W-:-:S04]  /*124c0*/  FMUL R23, R23, R16 ;  /* 0x0000001017177220 */ /* 0x000fc80000400000 */
[----:B----4-:R-:W-:-:S05]  /*124d0*/  FFMA R23, R152, R2, R23 ;  /* 0x0000000298177223 */ /* 0x010fca0000000017 */
[----:B------:R-:W-:-:S05]  /*124e0*/  F2FP.BF16.F32.PACK_AB R23, RZ, R23 ;  /* 0x00000017ff17723e */ /* 0x000fca00000010ff */
[----:B------:R4:W-:Y:S01]  /*124f0*/  @P0 STG.E.U16 desc[UR36][R4.64+0x222], R23 ;  /* 0x0002221704000986 */ /* 0x0009e2000c101524 */
[----:B------:R-:W-:-:S13]  /*12500*/  ISETP.GT.AND P0, PT, R0, 0x8, P3 ;  /* 0x000000080000780c */ /* 0x000fda0001f04270 */
[----:B----4-:R-:W-:Y:S05]  /*12510*/  @!P0 BRA `(.L_x_562) ;  /* 0x0000000000048947 */ /* 0x010fea0003800000 */
[----:B------:R4:W5:Y:S02]  /*12520*/  LDG.E.LTC128B.U16 R22, desc[UR36][R12.64+0x220] ;  /* 0x000220240c167981 */ /* 0x000964000c1e1520 */
.L_x_562:
[----:B------:R-:W-:Y:S05]  /*12530*/  BSYNC B1 ;  /* 0x0000000000017941 */ /* 0x000fea0003800000 */
.L_x_561:
        /* <DEDUP_REMOVED lines=11> */
.L_x_564:
[----:B------:R-:W-:Y:S05]  /*125f0*/  BSYNC B1 ;  /* 0x0000000000017941 */ /* 0x000fea0003800000 */
.L_x_563:
        /* <DEDUP_REMOVED lines=9> */
[----:B------:R3:W-:Y:S02]  /*12690*/  @P0 STG.E.U16 desc[UR36][R6.64+0x222], R22 ;  /* 0x0002221606000986 */ /* 0x0007e4000c101524 */
[----:B---3--:R-:W-:-:S05]  /*126a0*/  IADD3 R22, P0, R163, R20, RZ ;  /* 0x00000014a3167210 */ /* 0x008fca0007f1e0ff */
[----:B------:R-:W-:Y:S01]  /*126b0*/  IMAD.X R23, R166, 0x1, R21, P0 ;  /* 0x00000001a6177824 */ /* 0x000fe200000e0615 */
[----:B------:R-:W-:-:S13]  /*126c0*/  ISETP.GT.AND P0, PT, R0, RZ, P2 ;  /* 0x000000ff0000720c */ /* 0x000fda0001704270 */
[----:B------:R-:W-:Y:S05]  /*126d0*/  @!P0 BRA `(.L_x_566) ;  /* 0x0000000000048947 */ /* 0x000fea0003800000 */
[----:B------:R3:W5:Y:S02]  /*126e0*/  LDG.E.LTC128B.U16 R152, desc[UR36][R14.64+0x230] ;  /* 0x000230240e987981 */ /* 0x000764000c1e1520 */
.L_x_566:
[----:B------:R-:W-:Y:S05]  /*126f0*/  BSYNC B1 ;  /* 0x0000000000017941 */ /* 0x000fea0003800000 */
.L_x_565:
        /* <DEDUP_REMOVED lines=13> */
.L_x_568:
[----:B------:R-:W-:Y:S05]  /*127d0*/  BSYNC B1 ;  /* 0x0000000000017941 */ /* 0x000fea0003800000 */
.L_x_567:
        /* <DEDUP_REMOVED lines=10> */
.L_x_570:
[----:B------:R-:W-:Y:S05]  /*12880*/  BSYNC B1 ;  /* 0x0000000000017941 */ /* 0x000fea0003800000 */
.L_x_569:
        /* <DEDUP_REMOVED lines=10> */
.L_x_572:
[----:B------:R-:W-:Y:S05]  /*12930*/  BSYNC B1 ;  /* 0x0000000000017941 */ /* 0x000fea0003800000 */
.L_x_571:
        /* <DEDUP_REMOVED lines=13> */
.L_x_574:
[----:B------:R-:W-:Y:S05]  /*12a10*/  BSYNC B1 ;  /* 0x0000000000017941 */ /* 0x000fea0003800000 */
.L_x_573:
        /* <DEDUP_REMOVED lines=13> */
.L_x_576:
[----:B------:R-:W-:Y:S05]  /*12af0*/  BSYNC B1 ;  /* 0x0000000000017941 */ /* 0x000fea0003800000 */
.L_x_575:
        /* <DEDUP_REMOVED lines=10> */
.L_x_578:
[----:B------:R-:W-:Y:S05]  /*12ba0*/  BSYNC B1 ;  /* 0x0000000000017941 */ /* 0x000fea0003800000 */
.L_x_577:
        /* <DEDUP_REMOVED lines=10> */
.L_x_580:
[----:B------:R-:W-:Y:S05]  /*12c50*/  BSYNC B1 ;  /* 0x0000000000017941 */ /* 0x000fea0003800000 */
.L_x_579:
        /* <DEDUP_REMOVED lines=13> */
.L_x_582:
[----:B------:R-:W-:Y:S05]  /*12d30*/  BSYNC B1 ;  /* 0x0000000000017941 */ /* 0x000fea0003800000 */
.L_x_581:
        /* <DEDUP_REMOVED lines=13> */
.L_x_584:
[----:B------:R-:W-:Y:S05]  /*12e10*/  BSYNC B1 ;  /* 0x0000000000017941 */ /* 0x000fea0003800000 */
.L_x_583:
        /* <DEDUP_REMOVED lines=10> */
.L_x_586:
[----:B------:R-:W-:Y:S05]  /*12ec0*/  BSYNC B1 ;  /* 0x0000000000017941 */ /* 0x000fea0003800000 */
.L_x_585:
        /* <DEDUP_REMOVED lines=10> */
.L_x_588:
[----:B------:R-:W-:Y:S05]  /*12f70*/  BSYNC B1 ;  /* 0x0000000000017941 */ /* 0x000fea0003800000 */
.L_x_587:
        /* <DEDUP_REMOVED lines=13> */
.L_x_590:
[----:B------:R-:W-:Y:S05]  /*13050*/  BSYNC B1 ;  /* 0x0000000000017941 */ /* 0x000fea0003800000 */
.L_x_589:
        /* <DEDUP_REMOVED lines=13> */
.L_x_592:
[----:B------:R-:W-:Y:S05]  /*13130*/  BSYNC B1 ;  /* 0x0000000000017941 */ /* 0x000fea0003800000 */
.L_x_591:
        /* <DEDUP_REMOVED lines=10> */
.L_x_594:
[----:B------:R-:W-:Y:S05]  /*131e0*/  BSYNC B1 ;  /* 0x0000000000017941 */ /* 0x000fea0003800000 */
.L_x_593:
        /* <DEDUP_REMOVED lines=10> */
.L_x_596:
[----:B------:R-:W-:Y:S05]  /*13290*/  BSYNC B1 ;  /* 0x0000000000017941 */ /* 0x000fea0003800000 */
.L_x_595:
        /* <DEDUP_REMOVED lines=13> */
.L_x_598:
[----:B------:R-:W-:Y:S05]  /*13370*/  BSYNC B1 ;  /* 0x0000000000017941 */ /* 0x000fea0003800000 */
.L_x_597:
        /* <DEDUP_REMOVED lines=13> */
.L_x_600:
[----:B------:R-:W-:Y:S05]  /*13450*/  BSYNC B1 ;  /* 0x0000000000017941 */ /* 0x000fea0003800000 */
.L_x_599:
        /* <DEDUP_REMOVED lines=10> */
.L_x_602:
[----:B------:R-:W-:Y:S05]  /*13500*/  BSYNC B1 ;  /* 0x0000000000017941 */ /* 0x000fea0003800000 */
.L_x_601:
        /* <DEDUP_REMOVED lines=10> */
.L_x_604:
[----:B------:R-:W-:Y:S05]  /*135b0*/  BSYNC B1 ;  /* 0x0000000000017941 */ /* 0x000fea0003800000 */
.L_x_603:
        /* <DEDUP_REMOVED lines=13> */
.L_x_606:
[----:B------:R-:W-:Y:S05]  /*13690*/  BSYNC B1 ;  /* 0x0000000000017941 */ /* 0x000fea0003800000 */
.L_x_605:
        /* <DEDUP_REMOVED lines=13> */
.L_x_608:
[----:B------:R-:W-:Y:S05]  /*13770*/  BSYNC B1 ;  /* 0x0000000000017941 */ /* 0x000fea0003800000 */
.L_x_607:
        /* <DEDUP_REMOVED lines=10> */
.L_x_610:
[----:B------:R-:W-:Y:S05]  /*13820*/  BSYNC B1 ;  /* 0x0000000000017941 */ /* 0x000fea0003800000 */
.L_x_609:
        /* <DEDUP_REMOVED lines=10> */
.L_x_612:
[----:B------:R-:W-:Y:S05]  /*138d0*/  BSYNC B1 ;  /* 0x0000000000017941 */ /* 0x000fea0003800000 */
.L_x_611:
        /* <DEDUP_REMOVED lines=13> */
.L_x_614:
[----:B------:R-:W-:Y:S05]  /*139b0*/  BSYNC B1 ;  /* 0x0000000000017941 */ /* 0x000fea0003800000 */
.L_x_613:
        /* <DEDUP_REMOVED lines=13> */
.L_x_616:
[----:B------:R-:W-:Y:S05]  /*13a90*/  BSYNC B1 ;  /* 0x0000000000017941 */ /* 0x000fea0003800000 */
.L_x_615:
        /* <DEDUP_REMOVED lines=10> */
.L_x_618:
[----:B------:R-:W-:Y:S05]  /*13b40*/  BSYNC B1 ;  /* 0x0000000000017941 */ /* 0x000fea0003800000 */
.L_x_617:
        /* <DEDUP_REMOVED lines=10> */
.L_x_620:
[----:B------:R-:W-:Y:S05]  /*13bf0*/  BSYNC B1 ;  /* 0x0000000000017941 */ /* 0x000fea0003800000 */
.L_x_619:
        /* <DEDUP_REMOVED lines=13> */
.L_x_622:
[----:B------:R-:W-:Y:S05]  /*13cd0*/  BSYNC B1 ;  /* 0x0000000000017941 */ /* 0x000fea0003800000 */
.L_x_621:
        /* <DEDUP_REMOVED lines=13> */
.L_x_624:
[----:B------:R-:W-:Y:S05]  /*13db0*/  BSYNC B1 ;  /* 0x0000000000017941 */ /* 0x000fea0003800000 */
.L_x_623:
        /* <DEDUP_REMOVED lines=10> */
.L_x_626:
[----:B------:R-:W-:Y:S05]  /*13e60*/  BSYNC B1 ;  /* 0x0000000000017941 */ /* 0x000fea0003800000 */
.L_x_625:
        /* <DEDUP_REMOVED lines=10> */
.L_x_628:
[----:B------:R-:W-:Y:S05]  /*13f10*/  BSYNC B1 ;  /* 0x0000000000017941 */ /* 0x000fea0003800000 */
.L_x_627:
        /* <DEDUP_REMOVED lines=13> */
.L_x_630:
[----:B------:R-:W-:Y:S05]  /*13ff0*/  BSYNC B1 ;  /* 0x0000000000017941 */ /* 0x000fea0003800000 */
.L_x_629:
        /* <DEDUP_REMOVED lines=13> */
.L_x_632:
[----:B------:R-:W-:Y:S05]  /*140d0*/  BSYNC B1 ;  /* 0x0000000000017941 */ /* 0x000fea0003800000 */
.L_x_631:
        /* <DEDUP_REMOVED lines=10> */
.L_x_634:
[----:B------:R-:W-:Y:S05]  /*14180*/  BSYNC B1 ;  /* 0x0000000000017941 */ /* 0x000fea0003800000 */
.L_x_633:
        /* <DEDUP_REMOVED lines=10> */
.L_x_636:
[----:B------:R-:W-:Y:S05]  /*14230*/  BSYNC B1 ;  /* 0x0000000000017941 */ /* 0x000fea0003800000 */
.L_x_635:
        /* <DEDUP_REMOVED lines=13> */
.L_x_638:
[----:B------:R-:W-:Y:S05]  /*14310*/  BSYNC B1 ;  /* 0x0000000000017941 */ /* 0x000fea0003800000 */
.L_x_637:
        /* <DEDUP_REMOVED lines=13> */
.L_x_640:
[----:B------:R-:W-:Y:S05]  /*143f0*/  BSYNC B1 ;  /* 0x0000000000017941 */ /* 0x000fea0003800000 */
.L_x_639:
        /* <DEDUP_REMOVED lines=10> */
.L_x_642:
[----:B------:R-:W-:Y:S05]  /*144a0*/  BSYNC B1 ;  /* 0x0000000000017941 */ /* 0x000fea0003800000 */
.L_x_641:
        /* <DEDUP_REMOVED lines=10> */
.L_x_644:
[----:B------:R-:W-:Y:S05]  /*14550*/  BSYNC B1 ;  /* 0x0000000000017941 */ /* 0x000fea0003800000 */
.L_x_643:
        /* <DEDUP_REMOVED lines=13> */
.L_x_646:
[----:B------:R-:W-:Y:S05]  /*14630*/  BSYNC B1 ;  /* 0x0000000000017941 */ /* 0x000fea0003800000 */
.L_x_645:
        /* <DEDUP_REMOVED lines=13> */
.L_x_648:
[----:B------:R-:W-:Y:S05]  /*14710*/  BSYNC B1 ;  /* 0x0000000000017941 */ /* 0x000fea0003800000 */
.L_x_647:
        /* <DEDUP_REMOVED lines=10> */
.L_x_650:
[----:B------:R-:W-:Y:S05]  /*147c0*/  BSYNC B1 ;  /* 0x0000000000017941 */ /* 0x000fea0003800000 */
.L_x_649:
        /* <DEDUP_REMOVED lines=10> */
.L_x_652:
[----:B------:R-:W-:Y:S05]  /*14870*/  BSYNC B1 ;  /* 0x0000000000017941 */ /* 0x000fea0003800000 */
.L_x_651:
        /* <DEDUP_REMOVED lines=13> */
.L_x_654:
[----:B------:R-:W-:Y:S05]  /*14950*/  BSYNC B1 ;  /* 0x0000000000017941 */ /* 0x000fea0003800000 */
.L_x_653:
        /* <DEDUP_REMOVED lines=13> */
.L_x_656:
[----:B------:R-:W-:Y:S05]  /*14a30*/  BSYNC B1 ;  /* 0x0000000000017941 */ /* 0x000fea0003800000 */
.L_x_655:
        /* <DEDUP_REMOVED lines=10> */
.L_x_658:
[----:B------:R-:W-:Y:S05]  /*14ae0*/  BSYNC B1 ;  /* 0x0000000000017941 */ /* 0x000fea0003800000 */
.L_x_657:
        /* <DEDUP_REMOVED lines=10> */
.L_x_660:
[----:B------:R-:W-:Y:S05]  /*14b90*/  BSYNC B1 ;  /* 0x0000000000017941 */ /* 0x000fea0003800000 */
.L_x_659:
        /* <DEDUP_REMOVED lines=13> */
.L_x_662:
[----:B------:R-:W-:Y:S05]  /*14c70*/  BSYNC B1 ;  /* 0x0000000000017941 */ /* 0x000fea0003800000 */
.L_x_661:
        /* <DEDUP_REMOVED lines=13> */
.L_x_664:
[----:B------:R-:W-:Y:S05]  /*14d50*/  BSYNC B1 ;  /* 0x0000000000017941 */ /* 0x000fea0003800000 */
.L_x_663:
        /* <DEDUP_REMOVED lines=10> */
.L_x_666:
[----:B------:R-:W-:Y:S05]  /*14e00*/  BSYNC B1 ;  /* 0x0000000000017941 */ /* 0x000fea0003800000 */
.L_x_665:
        /* <DEDUP_REMOVED lines=10> */
.L_x_668:
[----:B------:R-:W-:Y:S05]  /*14eb0*/  BSYNC B1 ;  /* 0x0000000000017941 */ /* 0x000fea0003800000 */
.L_x_667:
        /* <DEDUP_REMOVED lines=13> */
.L_x_670:
[----:B------:R-:W-:Y:S05]  /*14f90*/  BSYNC B1 ;  /* 0x0000000000017941 */ /* 0x000fea0003800000 */
.L_x_669:
        /* <DEDUP_REMOVED lines=13> */
.L_x_672:
[----:B------:R-:W-:Y:S05]  /*15070*/  BSYNC B1 ;  /* 0x0000000000017941 */ /* 0x000fea0003800000 */
.L_x_671:
        /* <DEDUP_REMOVED lines=10> */
.L_x_674:
[----:B------:R-:W-:Y:S05]  /*15120*/  BSYNC B1 ;  /* 0x0000000000017941 */ /* 0x000fea0003800000 */
.L_x_673:
        /* <DEDUP_REMOVED lines=10> */
.L_x_676:
[----:B------:R-:W-:Y:S05]  /*151d0*/  BSYNC B1 ;  /* 0x0000000000017941 */ /* 0x000fea0003800000 */
.L_x_675:
        /* <DEDUP_REMOVED lines=13> */
.L_x_678:
[----:B------:R-:W-:Y:S05]  /*152b0*/  BSYNC B1 ;  /* 0x0000000000017941 */ /* 0x000fea0003800000 */
.L_x_677:
        /* <DEDUP_REMOVED lines=13> */
.L_x_680:
[----:B------:R-:W-:Y:S05]  /*15390*/  BSYNC B1 ;  /* 0x0000000000017941 */ /* 0x000fea0003800000 */
.L_x_679:
        /* <DEDUP_REMOVED lines=10> */
.L_x_682:
[----:B------:R-:W-:Y:S05]  /*15440*/  BSYNC B1 ;  /* 0x0000000000017941 */ /* 0x000fea0003800000 */
.L_x_681:
        /* <DEDUP_REMOVED lines=10> */
.L_x_684:
[----:B------:R-:W-:Y:S05]  /*154f0*/  BSYNC B1 ;  /* 0x0000000000017941 */ /* 0x000fea0003800000 */
.L_x_683:
        /* <DEDUP_REMOVED lines=13> */
.L_x_686:
[----:B------:R-:W-:Y:S05]  /*155d0*/  BSYNC B1 ;  /* 0x0000000000017941 */ /* 0x000fea0003800000 */
.L_x_685:
        /* <DEDUP_REMOVED lines=13> */
.L_x_688:
[----:B------:R-:W-:Y:S05]  /*156b0*/  BSYNC B1 ;  /* 0x0000000000017941 */ /* 0x000fea0003800000 */
.L_x_687:
        /* <DEDUP_REMOVED lines=10> */
.L_x_690:
[----:B------:R-:W-:Y:S05]  /*15760*/  BSYNC B1 ;  /* 0x0000000000017941 */ /* 0x000fea0003800000 */
.L_x_689:
        /* <DEDUP_REMOVED lines=10> */
.L_x_692:
[----:B------:R-:W-:Y:S05]  /*15810*/  BSYNC B1 ;  /* 0x0000000000017941 */ /* 0x000fea0003800000 */
.L_x_691:
        /* <DEDUP_REMOVED lines=13> */
.L_x_694:
[----:B------:R-:W-:Y:S05]  /*158f0*/  BSYNC B1 ;  /* 0x0000000000017941 */ /* 0x000fea0003800000 */
.L_x_693:
        /* <DEDUP_REMOVED lines=13> */
.L_x_696:
[----:B------:R-:W-:Y:S05]  /*159d0*/  BSYNC B1 ;  /* 0x0000000000017941 */ /* 0x000fea0003800000 */
.L_x_695:
        /* <DEDUP_REMOVED lines=10> */
.L_x_698:
[----:B------:R-:W-:Y:S05]  /*15a80*/  BSYNC B1 ;  /* 0x0000000000017941 */ /* 0x000fea0003800000 */
.L_x_697:
        /* <DEDUP_REMOVED lines=10> */
.L_x_700:
[----:B------:R-:W-:Y:S05]  /*15b30*/  BSYNC B1 ;  /* 0x0000000000017941 */ /* 0x000fea0003800000 */
.L_x_699:
        /* <DEDUP_REMOVED lines=13> */
.L_x_702:
[----:B------:R-:W-:Y:S05]  /*15c10*/  BSYNC B1 ;  /* 0x0000000000017941 */ /* 0x000fea0003800000 */
.L_x_701:
        /* <DEDUP_REMOVED lines=13> */
.L_x_704:
[----:B------:R-:W-:Y:S05]  /*15cf0*/  BSYNC B1 ;  /* 0x0000000000017941 */ /* 0x000fea0003800000 */
.L_x_703:
        /* <DEDUP_REMOVED lines=10> */
.L_x_706:
[----:B------:R-:W-:Y:S05]  /*15da0*/  BSYNC B1 ;  /* 0x0000000000017941 */ /* 0x000fea0003800000 */
.L_x_705:
        /* <DEDUP_REMOVED lines=10> */
.L_x_708:
[----:B------:R-:W-:Y:S05]  /*15e50*/  BSYNC B1 ;  /* 0x0000000000017941 */ /* 0x000fea0003800000 */
.L_x_707:
        /* <DEDUP_REMOVED lines=13> */
.L_x_710:
[----:B------:R-:W-:Y:S05]  /*15f30*/  BSYNC B1 ;  /* 0x0000000000017941 */ /* 0x000fea0003800000 */
.L_x_709:
        /* <DEDUP_REMOVED lines=13> */
.L_x_712:
[----:B------:R-:W-:Y:S05]  /*16010*/  BSYNC B1 ;  /* 0x0000000000017941 */ /* 0x000fea0003800000 */
.L_x_711:
        /* <DEDUP_REMOVED lines=10> */
.L_x_714:
[----:B------:R-:W-:Y:S05]  /*160c0*/  BSYNC B1 ;  /* 0x0000000000017941 */ /* 0x000fea0003800000 */
.L_x_713:
        /* <DEDUP_REMOVED lines=10> */
.L_x_716:
[----:B------:R-:W-:Y:S05]  /*16170*/  BSYNC B1 ;  /* 0x0000000000017941 */ /* 0x000fea0003800000 */
.L_x_715:
        /* <DEDUP_REMOVED lines=13> */
.L_x_718:
[----:B------:R-:W-:Y:S05]  /*16250*/  BSYNC B1 ;  /* 0x0000000000017941 */ /* 0x000fea0003800000 */
.L_x_717:
        /* <DEDUP_REMOVED lines=13> */
.L_x_720:
[----:B------:R-:W-:Y:S05]  /*16330*/  BSYNC B1 ;  /* 0x0000000000017941 */ /* 0x000fea0003800000 */
.L_x_719:
        /* <DEDUP_REMOVED lines=10> */
.L_x_722:
[----:B------:R-:W-:Y:S05]  /*163e0*/  BSYNC B1 ;  /* 0x0000000000017941 */ /* 0x000fea0003800000 */
.L_x_721:
        /* <DEDUP_REMOVED lines=10> */
.L_x_724:
[----:B------:R-:W-:Y:S05]  /*16490*/  BSYNC B1 ;  /* 0x0000000000017941 */ /* 0x000fea0003800000 */
.L_x_723:
        /* <DEDUP_REMOVED lines=13> */
.L_x_726:
[----:B------:R-:W-:Y:S05]  /*16570*/  BSYNC B1 ;  /* 0x0000000000017941 */ /* 0x000fea0003800000 */
.L_x_725:
        /* <DEDUP_REMOVED lines=13> */
.L_x_728:
[----:B------:R-:W-:Y:S05]  /*16650*/  BSYNC B1 ;  /* 0x0000000000017941 */ /* 0x000fea0003800000 */
.L_x_727:
        /* <DEDUP_REMOVED lines=10> */
.L_x_730:
[----:B------:R-:W-:Y:S05]  /*16700*/  BSYNC B1 ;  /* 0x0000000000017941 */ /* 0x000fea0003800000 */
.L_x_729:
        /* <DEDUP_REMOVED lines=10> */
.L_x_732:
[----:B------:R-:W-:Y:S05]  /*167b0*/  BSYNC B1 ;  /* 0x0000000000017941 */ /* 0x000fea0003800000 */
.L_x_731:
        /* <DEDUP_REMOVED lines=13> */
.L_x_734:
[----:B------:R-:W-:Y:S05]  /*16890*/  BSYNC B1 ;  /* 0x0000000000017941 */ /* 0x000fea0003800000 */
.L_x_733:
        /* <DEDUP_REMOVED lines=13> */
.L_x_736:
[----:B------:R-:W-:Y:S05]  /*16970*/  BSYNC B1 ;  /* 0x0000000000017941 */ /* 0x000fea0003800000 */
.L_x_735:
        /* <DEDUP_REMOVED lines=10> */
.L_x_738:
[----:B------:R-:W-:Y:S05]  /*16a20*/  BSYNC B1 ;  /* 0x0000000000017941 */ /* 0x000fea0003800000 */
.L_x_737:
        /* <DEDUP_REMOVED lines=10> */
.L_x_740:
[----:B------:R-:W-:Y:S05]  /*16ad0*/  BSYNC B1 ;  /* 0x0000000000017941 */ /* 0x000fea0003800000 */
.L_x_739:
        /* <DEDUP_REMOVED lines=13> */
.L_x_742:
[----:B------:R-:W-:Y:S05]  /*16bb0*/  BSYNC B1 ;  /* 0x0000000000017941 */ /* 0x000fea0003800000 */
.L_x_741:
        /* <DEDUP_REMOVED lines=13> */
.L_x_744:
[----:B------:R-:W-:Y:S05]  /*16c90*/  BSYNC B1 ;  /* 0x0000000000017941 */ /* 0x000fea0003800000 */
.L_x_743:
        /* <DEDUP_REMOVED lines=10> */
.L_x_746:
[----:B------:R-:W-:Y:S05]  /*16d40*/  BSYNC B1 ;  /* 0x0000000000017941 */ /* 0x000fea0003800000 */
.L_x_745:
        /* <DEDUP_REMOVED lines=10> */
.L_x_748:
[----:B------:R-:W-:Y:S05]  /*16df0*/  BSYNC B1 ;  /* 0x0000000000017941 */ /* 0x000fea0003800000 */
.L_x_747:
        /* <DEDUP_REMOVED lines=13> */
.L_x_750:
[----:B------:R-:W-:Y:S05]  /*16ed0*/  BSYNC B1 ;  /* 0x0000000000017941 */ /* 0x000fea0003800000 */
.L_x_749:
        /* <DEDUP_REMOVED lines=13> */
.L_x_752:
[----:B------:R-:W-:Y:S05]  /*16fb0*/  BSYNC B1 ;  /* 0x0000000000017941 */ /* 0x000fea0003800000 */
.L_x_751:
        /* <DEDUP_REMOVED lines=10> */
.L_x_754:
[----:B------:R-:W-:Y:S05]  /*17060*/  BSYNC B1 ;  /* 0x0000000000017941 */ /* 0x000fea0003800000 */
.L_x_753:
        /* <DEDUP_REMOVED lines=10> */
.L_x_756:
[----:B------:R-:W-:Y:S05]  /*17110*/  BSYNC B1 ;  /* 0x0000000000017941 */ /* 0x000fea0003800000 */
.L_x_755:
        /* <DEDUP_REMOVED lines=13> */
.L_x_758:
[----:B------:R-:W-:Y:S05]  /*171f0*/  BSYNC B1 ;  /* 0x0000000000017941 */ /* 0x000fea0003800000 */
.L_x_757:
        /* <DEDUP_REMOVED lines=13> */
.L_x_760:
[----:B------:R-:W-:Y:S05]  /*172d0*/  BSYNC B1 ;  /* 0x0000000000017941 */ /* 0x000fea0003800000 */
.L_x_759:
        /* <DEDUP_REMOVED lines=10> */
.L_x_762:
[----:B------:R-:W-:Y:S05]  /*17380*/  BSYNC B1 ;  /* 0x0000000000017941 */ /* 0x000fea0003800000 */
.L_x_761:
        /* <DEDUP_REMOVED lines=10> */
.L_x_764:
[----:B------:R-:W-:Y:S05]  /*17430*/  BSYNC B1 ;  /* 0x0000000000017941 */ /* 0x000fea0003800000 */
.L_x_763:
        /* <DEDUP_REMOVED lines=13> */
.L_x_766:
[----:B------:R-:W-:Y:S05]  /*17510*/  BSYNC B1 ;  /* 0x0000000000017941 */ /* 0x000fea0003800000 */
.L_x_765:
[----:B------:R-:W2:Y:S01]  /*17520*/  LDL.LU R156, [R1+0x1c0] ;  /* 0x0001c000019c7983 */ /* 0x000ea20000300800 */
[----:B-----5:R-:W-:Y:S01]  /*17530*/  IMAD.U32 R153, R152, 0x10000, RZ ;  /* 0x0001000098997824 */ /* 0x020fe200078e00ff */
[----:B------:R-:W-:Y:S01]  /*17540*/  ISETP.GT.AND P1, PT, R3, 0x1e1, PT ;  /* 0x000001e10300780c */ /* 0x000fe20003f24270 */
[----:B------:R-:W-:Y:S02]  /*17550*/  BSSY B1, `(.L_x_767) ;  /* 0x0000009000017945 */ /* 0x000fe40003800000 */
[----:B------:R-:W-:-:S04]  /*17560*/  FMUL R153, R153, R16 ;  /* 0x0000001099997220 */ /* 0x000fc80000400000 */
[----:B--2---:R-:W-:Y:S01]  /*17570*/  FFMA R153, R156, R2, R153 ;  /* 0x000000029c997223 */ /* 0x004fe20000000099 */
[----:B------:R-:W-:-:S04]  /*17580*/  P2R R156, PR, RZ, 0x2 ;  /* 0x00000002ff9c7803 */ /* 0x000fc80000000000 */
[----:B------:R-:W-:-:S05]  /*17590*/  F2FP.BF16.F32.PACK_AB R153, RZ, R153 ;  /* 0x00000099ff99723e */ /* 0x000fca00000010ff */
[----:B------:R2:W-:Y:S01]  /*175a0*/  @P0 STG.E.U16 desc[UR36][R4.64+0x3c0], R153 ;  /* 0x0003c09904000986 */ /* 0x0005e2000c101524 */
[----:B------:R-:W-:-:S13]  /*175b0*/  ISETP.GT.AND P0, PT, R0, RZ, P1 ;  /* 0x000000ff0000720c */ /* 0x000fda0000f04270 */
[----:B--2---:R-:W-:Y:S05]  /*175c0*/  @!P0 BRA `(.L_x_768) ;  /* 0x0000000000048947 */ /* 0x004fea0003800000 */
[----:B------:R2:W5:Y:S02]  /*175d0*/  LDG.E.LTC128B.U16 R152, desc[UR36][R14.64+0x3c2] ;  /* 0x0003c2240e987981 */ /* 0x000564000c1e1520 */
.L_x_768:
[----:B------:R-:W-:Y:S05]  /*175e0*/  BSYNC B1 ;  /* 0x0000000000017941 */ /* 0x000fea0003800000 */
.L_x_767:
        /* <DEDUP_REMOVED lines=10> */
.L_x_770:
[----:B------:R-:W-:Y:S05]  /*17690*/  BSYNC B1 ;  /* 0x0000000000017941 */ /* 0x000fea0003800000 */
.L_x_769:
        /* <DEDUP_REMOVED lines=10> */
.L_x_772:
[----:B------:R-:W-:Y:S05]  /*17740*/  BSYNC B1 ;  /* 0x0000000000017941 */ /* 0x000fea0003800000 */
.L_x_771:
        /* <DEDUP_REMOVED lines=11> */
.L_x_774:
[----:B------:R-:W-:Y:S05]  /*17800*/  BSYNC B1 ;  /* 0x0000000000017941 */ /* 0x000fea0003800000 */
.L_x_773:
        /* <DEDUP_REMOVED lines=11> */
.L_x_776:
[----:B------:R-:W-:Y:S05]  /*178c0*/  BSYNC B1 ;  /* 0x0000000000017941 */ /* 0x000fea0003800000 */
.L_x_775:
        /* <DEDUP_REMOVED lines=10> */
.L_x_778:
[----:B------:R-:W-:Y:S05]  /*17970*/  BSYNC B1 ;  /* 0x0000000000017941 */ /* 0x000fea0003800000 */
.L_x_777:
        /* <DEDUP_REMOVED lines=10> */
.L_x_780:
[----:B------:R-:W-:Y:S05]  /*17a20*/  BSYNC B1 ;  /* 0x0000000000017941 */ /* 0x000fea0003800000 */
.L_x_779:
        /* <DEDUP_REMOVED lines=11> */
.L_x_782:
[----:B------:R-:W-:Y:S05]  /*17ae0*/  BSYNC B1 ;  /* 0x0000000000017941 */ /* 0x000fea0003800000 */
.L_x_781:
        /* <DEDUP_REMOVED lines=11> */
.L_x_784:
[----:B------:R-:W-:Y:S05]  /*17ba0*/  BSYNC B1 ;  /* 0x0000000000017941 */ /* 0x000fea0003800000 */
.L_x_783:
        /* <DEDUP_REMOVED lines=10> */
.L_x_786:
[----:B------:R-:W-:Y:S05]  /*17c50*/  BSYNC B1 ;  /* 0x0000000000017941 */ /* 0x000fea0003800000 */
.L_x_785:
        /* <DEDUP_REMOVED lines=10> */
.L_x_788:
[----:B------:R-:W-:Y:S05]  /*17d00*/  BSYNC B1 ;  /* 0x0000000000017941 */ /* 0x000fea0003800000 */
.L_x_787:
        /* <DEDUP_REMOVED lines=11> */
.L_x_790:
[----:B------:R-:W-:Y:S05]  /*17dc0*/  BSYNC B1 ;  /* 0x0000000000017941 */ /* 0x000fea0003800000 */
.L_x_789:
        /* <DEDUP_REMOVED lines=11> */
.L_x_792:
[----:B------:R-:W-:Y:S05]  /*17e80*/  BSYNC B1 ;  /* 0x0000000000017941 */ /* 0x000fea0003800000 */
.L_x_791:
[----:B0-23--:R-:W2:Y:S01]  /*17e90*/  LDL.LU R14, [R1+0x1f4] ;  /* 0x0001f400010e7983 */ /* 0x00dea20000300800 */
[----:B-----5:R-:W-:Y:S01]  /*17ea0*/  IMAD.U32 R3, R152, 0x10000, RZ ;  /* 0x0001000098037824 */ /* 0x020fe200078e00ff */
[----:B------:R-:W-:Y:S03]  /*17eb0*/  BSSY B1, `(.L_x_793) ;  /* 0x0000008000017945 */ /* 0x000fe60003800000 */
[----:B------:R-:W-:-:S04]  /*17ec0*/  FMUL R3, R3, R16 ;  /* 0x0000001003037220 */ /* 0x000fc80000400000 */
[----:B--2---:R-:W-:-:S05]  /*17ed0*/  FFMA R3, R14, R2, R3 ;  /* 0x000000020e037223 */ /* 0x004fca0000000003 */
[----:B------:R-:W-:-:S05]  /*17ee0*/  F2FP.BF16.F32.PACK_AB R3, RZ, R3 ;  /* 0x00000003ff03723e */ /* 0x000fca00000010ff */
[----:B------:R0:W-:Y:S01]  /*17ef0*/  @P5 STG.E.U16 desc[UR36][R4.64+0x3f2], R3 ;  /* 0x0003f20304005986 */ /* 0x0001e2000c101524 */
[----:B------:R-:W-:-:S13]  /*17f00*/  ISETP.GT.AND P5, PT, R0, 0x8, P1 ;  /* 0x000000080000780c */ /* 0x000fda0000fa4270 */
[----:B0-----:R-:W-:Y:S05]  /*17f10*/  @!P5 BRA `(.L_x_794) ;  /* 0x000000000004d947 */ /* 0x001fea0003800000 */
[----:B------:R0:W5:Y:S02]  /*17f20*/  LDG.E.LTC128B.U16 R152, desc[UR36][R12.64+0x3f0] ;  /* 0x0003f0240c987981 */ /* 0x000164000c1e1520 */
.L_x_794:
[----:B------:R-:W-:Y:S05]  /*17f30*/  BSYNC B1 ;  /* 0x0000000000017941 */ /* 0x000fea0003800000 */
.L_x_793:
[----:B------:R-:W2:Y:S01]  /*17f40*/  LDL.LU R4, [R1+0x1f8] ;  /* 0x0001f80001047983 */ /* 0x000ea20000300800 */
[----:B-----5:R-:W-:Y:S01]  /*17f50*/  IMAD.U32 R3, R152, 0x10000, RZ ;  /* 0x0001000098037824 */ /* 0x020fe200078e00ff */
[----:B------:R-:W-:Y:S01]  /*17f60*/  BSSY B1, `(.L_x_795) ;  /* 0x000000a000017945 */ /* 0x000fe20003800000 */
[----:B------:R-:W-:Y:S02]  /*17f70*/  @P5 IMAD.MOV.U32 R5, RZ, RZ, R7 ;  /* 0x000000ffff055224 */ /* 0x000fe400078e0007 */
[----:B------:R-:W-:-:S04]  /*17f80*/  FMUL R3, R3, R16 ;  /* 0x0000001003037220 */ /* 0x000fc80000400000 */
[----:B--2---:R-:W-:Y:S01]  /*17f90*/  FFMA R3, R4, R2, R3 ;  /* 0x0000000204037223 */ /* 0x004fe20000000003 */
[----:B------:R-:W-:-:S04]  /*17fa0*/  @P5 IMAD.MOV.U32 R4, RZ, RZ, R6 ;  /* 0x000000ffff045224 */ /* 0x000fc800078e0006 */
[----:B------:R-:W-:-:S05]  /*17fb0*/  F2FP.BF16.F32.PACK_AB R3, RZ, R3 ;  /* 0x00000003ff03723e */ /* 0x000fca00000010ff */
[----:B------:R2:W-:Y:S01]  /*17fc0*/  @P5 STG.E.U16 desc[UR36][R4.64+0x3f0], R3 ;  /* 0x0003f00304005986 */ /* 0x0005e2000c101524 */
[----:B------:R-:W-:-:S13]  /*17fd0*/  ISETP.GT.AND P5, PT, R0, 0x8, P0 ;  /* 0x000000080000780c */ /* 0x000fda00007a4270 */
[----:B--2---:R-:W-:Y:S05]  /*17fe0*/  @!P5 BRA `(.L_x_796) ;  /* 0x000000000004d947 */ /* 0x004fea0003800000 */
[----:B------:R2:W5:Y:S02]  /*17ff0*/  LDG.E.LTC128B.U16 R152, desc[UR36][R12.64+0x3f2] ;  /* 0x0003f2240c987981 */ /* 0x000564000c1e1520 */
.L_x_796:
[----:B------:R-:W-:Y:S05]  /*18000*/  BSYNC B1 ;  /* 0x0000000000017941 */ /* 0x000fea0003800000 */
.L_x_795:
[----:B------:R-:W3:Y:S01]  /*18010*/  LDL.LU R4, [R1+0x1fc] ;  /* 0x0001fc0001047983 */ /* 0x000ee20000300800 */
[----:B-----5:R-:W-:Y:S01]  /*18020*/  IMAD.U32 R3, R152, 0x10000, RZ ;  /* 0x0001000098037824 */ /* 0x020fe200078e00ff */
[----:B------:R-:W-:Y:S03]  /*18030*/  BSSY B1, `(.L_x_797) ;  /* 0x0000009000017945 */ /* 0x000fe60003800000 */
[----:B------:R-:W-:-:S04]  /*18040*/  FMUL R3, R3, R16 ;  /* 0x0000001003037220 */ /* 0x000fc80000400000 */
[----:B---3--:R-:W-:-:S05]  /*18050*/  FFMA R3, R4, R2, R3 ;  /* 0x0000000204037223 */ /* 0x008fca0000000003 */
[----:B------:R-:W-:-:S05]  /*18060*/  F2FP.BF16.F32.PACK_AB R3, RZ, R3 ;  /* 0x00000003ff03723e */ /* 0x000fca00000010ff */
[----:B------:R3:W-:Y:S01]  /*18070*/  @P5 STG.E.U16 desc[UR36][R6.64+0x3f2], R3 ;  /* 0x0003f20306005986 */ /* 0x0007e2000c101524 */
[----:B------:R-:W-:-:S04]  /*18080*/  LOP3.LUT P5, RZ, R17, 0x1, RZ, 0xc0, !PT ;  /* 0x0000000111ff7812 */ /* 0x000fc800078ac0ff */
[----:B------:R-:W-:-:S13]  /*18090*/  ISETP.GT.AND P5, PT, R0, 0x80, P5 ;  /* 0x000000800000780c */ /* 0x000fda0002fa4270 */
[----:B---3--:R-:W-:Y:S05]  /*180a0*/  @!P5 BRA `(.L_x_798) ;  /* 0x000000000004d947 */ /* 0x008fea0003800000 */
[----:B------:R3:W5:Y:S02]  /*180b0*/  LDG.E.LTC128B.U16 R152, desc[UR36][R10.64+0x200] ;  /* 0x000200240a987981 */ /* 0x000764000c1e1520 */
.L_x_798:
[----:B------:R-:W-:Y:S05]  /*180c0*/  BSYNC B1 ;  /* 0x0000000000017941 */ /* 0x000fea0003800000 */
.L_x_797:
[----:B-----5:R-:W-:Y:S01]  /*180d0*/  IMAD.U32 R3, R152, 0x10000, RZ ;  /* 0x0001000098037824 */ /* 0x020fe200078e00ff */
[----:B------:R-:W-:Y:S03]  /*180e0*/  BSSY B1, `(.L_x_799) ;  /* 0x0000009000017945 */ /* 0x000fe60003800000 */
[----:B------:R-:W-:-:S04]  /*180f0*/  FMUL R3, R3, R16 ;  /* 0x0000001003037220 */ /* 0x000fc80000400000 */
[----:B------:R-:W-:-:S05]  /*18100*/  FFMA R3, R24, R2, R3 ;  /* 0x0000000218037223 */ /* 0x000fca0000000003 */
[----:B------:R-:W-:-:S05]  /*18110*/  F2FP.BF16.F32.PACK_AB R3, RZ, R3 ;  /* 0x00000003ff03723e */ /* 0x000fca00000010ff */
[----:B------:R0:W-:Y:S01]  /*18120*/  @P5 STG.E.U16 desc[UR36][R20.64+0x200], R3 ;  /* 0x0002000314005986 */ /* 0x0001e2000c101524 */
[----:B------:R-:W-:-:S04]  /*18130*/  LOP3.LUT P5, RZ, R17, 0x2, RZ, 0xc0, !PT ;  /* 0x0000000211ff7812 */ /* 0x000fc800078ac0ff */
[----:B------:R-:W-:-:S13]  /*18140*/  ISETP.GT.AND P5, PT, R0, 0x80, P5 ;  /* 0x000000800000780c */ /* 0x000fda0002fa4270 */
[----:B0-----:R-:W-:Y:S05]  /*18150*/  @!P5 BRA `(.L_x_800) ;  /* 0x000000000004d947 */ /* 0x001fea0003800000 */
[----:B------:R0:W5:Y:S02]  /*18160*/  LDG.E.LTC128B.U16 R152, desc[UR36][R10.64+0x202] ;  /* 0x000202240a987981 */ /* 0x000164000c1e1520 */
.L_x_800:
[----:B------:R-:W-:Y:S05]  /*18170*/  BSYNC B1 ;  /* 0x0000000000017941 */ /* 0x000fea0003800000 */
.L_x_799:
        /* <DEDUP_REMOVED lines=10> */
.L_x_802:
[----:B------:R-:W-:Y:S05]  /*18220*/  BSYNC B1 ;  /* 0x0000000000017941 */ /* 0x000fea0003800000 */
.L_x_801:
        /* <DEDUP_REMOVED lines=10> */
.L_x_804:
[----:B------:R-:W-:Y:S05]  /*182d0*/  BSYNC B1 ;  /* 0x0000000000017941 */ /* 0x000fea0003800000 */
.L_x_803:
        /* <DEDUP_REMOVED lines=10> */
.L_x_806:
[----:B------:R-:W-:Y:S05]  /*18380*/  BSYNC B1 ;  /* 0x0000000000017941 */ /* 0x000fea0003800000 */
.L_x_805:
        /* <DEDUP_REMOVED lines=10> */
.L_x_808:
[----:B------:R-:W-:Y:S05]  /*18430*/  BSYNC B1 ;  /* 0x0000000000017941 */ /* 0x000fea0003800000 */
.L_x_807:
        /* <DEDUP_REMOVED lines=10> */
.L_x_810:
[----:B------:R-:W-:Y:S05]  /*184e0*/  BSYNC B1 ;  /* 0x0000000000017941 */ /* 0x000fea0003800000 */
.L_x_809:
        /* <DEDUP_REMOVED lines=10> */
.L_x_812:
[----:B------:R-:W-:Y:S05]  /*18590*/  BSYNC B1 ;  /* 0x0000000000017941 */ /* 0x000fea0003800000 */
.L_x_811:
        /* <DEDUP_REMOVED lines=10> */
.L_x_814:
[----:B------:R-:W-:Y:S05]  /*18640*/  BSYNC B1 ;  /* 0x0000000000017941 */ /* 0x000fea0003800000 */
.L_x_813:
        /* <DEDUP_REMOVED lines=10> */
.L_x_816:
[----:B------:R-:W-:Y:S05]  /*186f0*/  BSYNC B1 ;  /* 0x0000000000017941 */ /* 0x000fea0003800000 */
.L_x_815:
        /* <DEDUP_REMOVED lines=10> */
.L_x_818:
[----:B------:R-:W-:Y:S05]  /*187a0*/  BSYNC B1 ;  /* 0x0000000000017941 */ /* 0x000fea0003800000 */
.L_x_817:
        /* <DEDUP_REMOVED lines=10> */
.L_x_820:
[----:B------:R-:W-:Y:S05]  /*18850*/  BSYNC B1 ;  /* 0x0000000000017941 */ /* 0x000fea0003800000 */
.L_x_819:
        /* <DEDUP_REMOVED lines=10> */
.L_x_822:
[----:B------:R-:W-:Y:S05]  /*18900*/  BSYNC B1 ;  /* 0x0000000000017941 */ /* 0x000fea0003800000 */
.L_x_821:
        /* <DEDUP_REMOVED lines=10> */
.L_x_824:
[----:B------:R-:W-:Y:S05]  /*189b0*/  BSYNC B1 ;  /* 0x0000000000017941 */ /* 0x000fea0003800000 */
.L_x_823:
        /* <DEDUP_REMOVED lines=10> */
.L_x_826:
[----:B------:R-:W-:Y:S05]  /*18a60*/  BSYNC B1 ;  /* 0x0000000000017941 */ /* 0x000fea0003800000 */
.L_x_825:
        /* <DEDUP_REMOVED lines=10> */
.L_x_828:
[----:B------:R-:W-:Y:S05]  /*18b10*/  BSYNC B1 ;  /* 0x0000000000017941 */ /* 0x000fea0003800000 */
.L_x_827:
        /* <DEDUP_REMOVED lines=10> */
.L_x_830:
[----:B------:R-:W-:Y:S05]  /*18bc0*/  BSYNC B1 ;  /* 0x0000000000017941 */ /* 0x000fea0003800000 */
.L_x_829:
        /* <DEDUP_REMOVED lines=10> */
.L_x_832:
[----:B------:R-:W-:Y:S05]  /*18c70*/  BSYNC B1 ;  /* 0x0000000000017941 */ /* 0x000fea0003800000 */
.L_x_831:
        /* <DEDUP_REMOVED lines=10> */
.L_x_834:
[----:B------:R-:W-:Y:S05]  /*18d20*/  BSYNC B1 ;  /* 0x0000000000017941 */ /* 0x000fea0003800000 */
.L_x_833:
        /* <DEDUP_REMOVED lines=10> */
.L_x_836:
[----:B------:R-:W-:Y:S05]  /*18dd0*/  BSYNC B1 ;  /* 0x0000000000017941 */ /* 0x000fea0003800000 */
.L_x_835:
        /* <DEDUP_REMOVED lines=10> */
.L_x_838:
[----:B------:R-:W-:Y:S05]  /*18e80*/  BSYNC B1 ;  /* 0x0000000000017941 */ /* 0x000fea0003800000 */
.L_x_837:
        /* <DEDUP_REMOVED lines=10> */
.L_x_840:
[----:B------:R-:W-:Y:S05]  /*18f30*/  BSYNC B1 ;  /* 0x0000000000017941 */ /* 0x000fea0003800000 */
.L_x_839:
        /* <DEDUP_REMOVED lines=10> */
.L_x_842:
[----:B------:R-:W-:Y:S05]  /*18fe0*/  BSYNC B1 ;  /* 0x0000000000017941 */ /* 0x000fea0003800000 */
.L_x_841:
        /* <DEDUP_REMOVED lines=10> */
.L_x_844:
[----:B------:R-:W-:Y:S05]  /*19090*/  BSYNC B1 ;  /* 0x0000000000017941 */ /* 0x000fea0003800000 */
.L_x_843:
        /* <DEDUP_REMOVED lines=10> */
.L_x_846:
[----:B------:R-:W-:Y:S05]  /*19140*/  BSYNC B1 ;  /* 0x0000000000017941 */ /* 0x000fea0003800000 */
.L_x_845:
        /* <DEDUP_REMOVED lines=10> */
.L_x_848:
[----:B------:R-:W-:Y:S05]  /*191f0*/  BSYNC B1 ;  /* 0x0000000000017941 */ /* 0x000fea0003800000 */
.L_x_847:
        /* <DEDUP_REMOVED lines=10> */
.L_x_850:
[----:B------:R-:W-:Y:S05]  /*192a0*/  BSYNC B1 ;  /* 0x0000000000017941 */ /* 0x000fea0003800000 */
.L_x_849:
        /* <DEDUP_REMOVED lines=10> */
.L_x_852:
[----:B------:R-:W-:Y:S05]  /*19350*/  BSYNC B1 ;  /* 0x0000000000017941 */ /* 0x000fea0003800000 */
.L_x_851:
        /* <DEDUP_REMOVED lines=10> */
.L_x_854:
[----:B------:R-:W-:Y:S05]  /*19400*/  BSYNC B1 ;  /* 0x0000000000017941 */ /* 0x000fea0003800000 */
.L_x_853:
        /* <DEDUP_REMOVED lines=10> */
.L_x_856:
[----:B------:R-:W-:Y:S05]  /*194b0*/  BSYNC B1 ;  /* 0x0000000000017941 */ /* 0x000fea0003800000 */
.L_x_855:
        /* <DEDUP_REMOVED lines=10> */
.L_x_858:
[----:B------:R-:W-:Y:S05]  /*19560*/  BSYNC B1 ;  /* 0x0000000000017941 */ /* 0x000fea0003800000 */
.L_x_857:
        /* <DEDUP_REMOVED lines=10> */
.L_x_860:
[----:B------:R-:W-:Y:S05]  /*19610*/  BSYNC B1 ;  /* 0x0000000000017941 */ /* 0x000fea0003800000 */
.L_x_859:
        /* <DEDUP_REMOVED lines=10> */
.L_x_862:
[----:B------:R-:W-:Y:S05]  /*196c0*/  BSYNC B1 ;  /* 0x0000000000017941 */ /* 0x000fea0003800000 */
.L_x_861:
        /* <DEDUP_REMOVED lines=10> */
.L_x_864:
[----:B------:R-:W-:Y:S05]  /*19770*/  BSYNC B1 ;  /* 0x0000000000017941 */ /* 0x000fea0003800000 */
.L_x_863:
        /* <DEDUP_REMOVED lines=10> */
.L_x_866:
[----:B------:R-:W-:Y:S05]  /*19820*/  BSYNC B1 ;  /* 0x0000000000017941 */ /* 0x000fea0003800000 */
.L_x_865:
        /* <DEDUP_REMOVED lines=10> */
.L_x_868:
[----:B------:R-:W-:Y:S05]  /*198d0*/  BSYNC B1 ;  /* 0x0000000000017941 */ /* 0x000fea0003800000 */
.L_x_867:
        /* <DEDUP_REMOVED lines=10> */
.L_x_870:
[----:B------:R-:W-:Y:S05]  /*19980*/  BSYNC B1 ;  /* 0x0000000000017941 */ /* 0x000fea0003800000 */
.L_x_869:
        /* <DEDUP_REMOVED lines=10> */
.L_x_872:
[----:B------:R-:W-:Y:S05]  /*19a30*/  BSYNC B1 ;  /* 0x0000000000017941 */ /* 0x000fea0003800000 */
.L_x_871:
        /* <DEDUP_REMOVED lines=10> */
.L_x_874:
[----:B------:R-:W-:Y:S05]  /*19ae0*/  BSYNC B1 ;  /* 0x0000000000017941 */ /* 0x000fea0003800000 */
.L_x_873:
        /* <DEDUP_REMOVED lines=10> */
.L_x_876:
[----:B------:R-:W-:Y:S05]  /*19b90*/  BSYNC B1 ;  /* 0x0000000000017941 */ /* 0x000fea0003800000 */
.L_x_875:
        /* <DEDUP_REMOVED lines=10> */
.L_x_878:
[----:B------:R-:W-:Y:S05]  /*19c40*/  BSYNC B1 ;  /* 0x0000000000017941 */ /* 0x000fea0003800000 */
.L_x_877:
        /* <DEDUP_REMOVED lines=10> */
.L_x_880:
[----:B------:R-:W-:Y:S05]  /*19cf0*/  BSYNC B1 ;  /* 0x0000000000017941 */ /* 0x000fea0003800000 */
.L_x_879:
        /* <DEDUP_REMOVED lines=10> */
.L_x_882:
[----:B------:R-:W-:Y:S05]  /*19da0*/  BSYNC B1 ;  /* 0x0000000000017941 */ /* 0x000fea0003800000 */
.L_x_881:
        /* <DEDUP_REMOVED lines=10> */
.L_x_884:
[----:B------:R-:W-:Y:S05]  /*19e50*/  BSYNC B1 ;  /* 0x0000000000017941 */ /* 0x000fea0003800000 */
.L_x_883:
        /* <DEDUP_REMOVED lines=10> */
.L_x_886:
[----:B------:R-:W-:Y:S05]  /*19f00*/  BSYNC B1 ;  /* 0x0000000000017941 */ /* 0x000fea0003800000 */
.L_x_885:
        /* <DEDUP_REMOVED lines=10> */
.L_x_888:
[----:B------:R-:W-:Y:S05]  /*19fb0*/  BSYNC B1 ;  /* 0x0000000000017941 */ /* 0x000fea0003800000 */
.L_x_887:
        /* <DEDUP_REMOVED lines=10> */
.L_x_890:
[----:B------:R-:W-:Y:S05]  /*1a060*/  BSYNC B1 ;  /* 0x0000000000017941 */ /* 0x000fea0003800000 */
.L_x_889:
        /* <DEDUP_REMOVED lines=10> */
.L_x_892:
[----:B------:R-:W-:Y:S05]  /*1a110*/  BSYNC B1 ;  /* 0x0000000000017941 */ /* 0x000fea0003800000 */
.L_x_891:
        /* <DEDUP_REMOVED lines=10> */
.L_x_894:
[----:B------:R-:W-:Y:S05]  /*1a1c0*/  BSYNC B1 ;  /* 0x0000000000017941 */ /* 0x000fea0003800000 */
.L_x_893:
        /* <DEDUP_REMOVED lines=10> */
.L_x_896:
[----:B------:R-:W-:Y:S05]  /*1a270*/  BSYNC B1 ;  /* 0x0000000000017941 */ /* 0x000fea0003800000 */
.L_x_895:
        /* <DEDUP_REMOVED lines=10> */
.L_x_898:
[----:B------:R-:W-:Y:S05]  /*1a320*/  BSYNC B1 ;  /* 0x0000000000017941 */ /* 0x000fea0003800000 */
.L_x_897:
        /* <DEDUP_REMOVED lines=10> */
.L_x_900:
[----:B------:R-:W-:Y:S05]  /*1a3d0*/  BSYNC B1 ;  /* 0x0000000000017941 */ /* 0x000fea0003800000 */
.L_x_899:
        /* <DEDUP_REMOVED lines=10> */
.L_x_902:
[----:B------:R-:W-:Y:S05]  /*1a480*/  BSYNC B1 ;  /* 0x0000000000017941 */ /* 0x000fea0003800000 */
.L_x_901:
        /* <DEDUP_REMOVED lines=10> */
.L_x_904:
[----:B------:R-:W-:Y:S05]  /*1a530*/  BSYNC B1 ;  /* 0x0000000000017941 */ /* 0x000fea0003800000 */
.L_x_903:
        /* <DEDUP_REMOVED lines=10> */
.L_x_906:
[----:B------:R-:W-:Y:S05]  /*1a5e0*/  BSYNC B1 ;  /* 0x0000000000017941 */ /* 0x000fea0003800000 */
.L_x_905:
        /* <DEDUP_REMOVED lines=10> */
.L_x_908:
[----:B------:R-:W-:Y:S05]  /*1a690*/  BSYNC B1 ;  /* 0x0000000000017941 */ /* 0x000fea0003800000 */
.L_x_907:
        /* <DEDUP_REMOVED lines=10> */
.L_x_910:
[----:B------:R-:W-:Y:S05]  /*1a740*/  BSYNC B1 ;  /* 0x0000000000017941 */ /* 0x000fea0003800000 */
.L_x_909:
        /* <DEDUP_REMOVED lines=10> */
.L_x_912:
[----:B------:R-:W-:Y:S05]  /*1a7f0*/  BSYNC B1 ;  /* 0x0000000000017941 */ /* 0x000fea0003800000 */
.L_x_911:
        /* <DEDUP_REMOVED lines=10> */
.L_x_914:
[----:B------:R-:W-:Y:S05]  /*1a8a0*/  BSYNC B1 ;  /* 0x0000000000017941 */ /* 0x000fea0003800000 */
.L_x_913:
        /* <DEDUP_REMOVED lines=10> */
.L_x_916:
[----:B------:R-:W-:Y:S05]  /*1a950*/  BSYNC B1 ;  /* 0x0000000000017941 */ /* 0x000fea0003800000 */
.L_x_915:
        /* <DEDUP_REMOVED lines=10> */
.L_x_918:
[----:B------:R-:W-:Y:S05]  /*1aa00*/  BSYNC B1 ;  /* 0x0000000000017941 */ /* 0x000fea0003800000 */
.L_x_917:
        /* <DEDUP_REMOVED lines=10> */
.L_x_920:
[----:B------:R-:W-:Y:S05]  /*1aab0*/  BSYNC B1 ;  /* 0x0000000000017941 */ /* 0x000fea0003800000 */
.L_x_919:
        /* <DEDUP_REMOVED lines=10> */
.L_x_922:
[----:B------:R-:W-:Y:S05]  /*1ab60*/  BSYNC B1 ;  /* 0x0000000000017941 */ /* 0x000fea0003800000 */
.L_x_921:
        /* <DEDUP_REMOVED lines=10> */
.L_x_924:
[----:B------:R-:W-:Y:S05]  /*1ac10*/  BSYNC B1 ;  /* 0x0000000000017941 */ /* 0x000fea0003800000 */
.L_x_923:
        /* <DEDUP_REMOVED lines=10> */
.L_x_926:
[----:B------:R-:W-:Y:S05]  /*1acc0*/  BSYNC B1 ;  /* 0x0000000000017941 */ /* 0x000fea0003800000 */
.L_x_925:
        /* <DEDUP_REMOVED lines=10> */
.L_x_928:
[----:B------:R-:W-:Y:S05]  /*1ad70*/  BSYNC B1 ;  /* 0x0000000000017941 */ /* 0x000fea0003800000 */
.L_x_927:
        /* <DEDUP_REMOVED lines=10> */
.L_x_930:
[----:B------:R-:W-:Y:S05]  /*1ae20*/  BSYNC B1 ;  /* 0x0000000000017941 */ /* 0x000fea0003800000 */
.L_x_929:
        /* <DEDUP_REMOVED lines=10> */
.L_x_932:
[----:B------:R-:W-:Y:S05]  /*1aed0*/  BSYNC B1 ;  /* 0x0000000000017941 */ /* 0x000fea0003800000 */
.L_x_931:
        /* <DEDUP_REMOVED lines=10> */
.L_x_934:
[----:B------:R-:W-:Y:S05]  /*1af80*/  BSYNC B1 ;  /* 0x0000000000017941 */ /* 0x000fea0003800000 */
.L_x_933:
        /* <DEDUP_REMOVED lines=10> */
.L_x_936:
[----:B------:R-:W-:Y:S05]  /*1b030*/  BSYNC B1 ;  /* 0x0000000000017941 */ /* 0x000fea0003800000 */
.L_x_935:
        /* <DEDUP_REMOVED lines=10> */
.L_x_938:
[----:B------:R-:W-:Y:S05]  /*1b0e0*/  BSYNC B1 ;  /* 0x0000000000017941 */ /* 0x000fea0003800000 */
.L_x_937:
        /* <DEDUP_REMOVED lines=10> */
.L_x_940:
[----:B------:R-:W-:Y:S05]  /*1b190*/  BSYNC B1 ;  /* 0x0000000000017941 */ /* 0x000fea0003800000 */
.L_x_939:
        /* <DEDUP_REMOVED lines=10> */
.L_x_942:
[----:B------:R-:W-:Y:S05]  /*1b240*/  BSYNC B1 ;  /* 0x0000000000017941 */ /* 0x000fea0003800000 */
.L_x_941:
        /* <DEDUP_REMOVED lines=10> */
.L_x_944:
[----:B------:R-:W-:Y:S05]  /*1b2f0*/  BSYNC B1 ;  /* 0x0000000000017941 */ /* 0x000fea0003800000 */
.L_x_943:
        /* <DEDUP_REMOVED lines=10> */
.L_x_946:
[----:B------:R-:W-:Y:S05]  /*1b3a0*/  BSYNC B1 ;  /* 0x0000000000017941 */ /* 0x000fea0003800000 */
.L_x_945:
        /* <DEDUP_REMOVED lines=10> */
.L_x_948:
[----:B------:R-:W-:Y:S05]  /*1b450*/  BSYNC B1 ;  /* 0x0000000000017941 */ /* 0x000fea0003800000 */
.L_x_947:
        /* <DEDUP_REMOVED lines=10> */
.L_x_950:
[----:B------:R-:W-:Y:S05]  /*1b500*/  BSYNC B1 ;  /* 0x0000000000017941 */ /* 0x000fea0003800000 */
.L_x_949:
        /* <DEDUP_REMOVED lines=10> */
.L_x_952:
[----:B------:R-:W-:Y:S05]  /*1b5b0*/  BSYNC B1 ;  /* 0x0000000000017941 */ /* 0x000fea0003800000 */
.L_x_951:
        /* <DEDUP_REMOVED lines=10> */
.L_x_954:
[----:B------:R-:W-:Y:S05]  /*1b660*/  BSYNC B1 ;  /* 0x0000000000017941 */ /* 0x000fea0003800000 */
.L_x_953:
        /* <DEDUP_REMOVED lines=10> */
.L_x_956:
[----:B------:R-:W-:Y:S05]  /*1b710*/  BSYNC B1 ;  /* 0x0000000000017941 */ /* 0x000fea0003800000 */
.L_x_955:
        /* <DEDUP_REMOVED lines=10> */
.L_x_958:
[----:B------:R-:W-:Y:S05]  /*1b7c0*/  BSYNC B1 ;  /* 0x0000000000017941 */ /* 0x000fea0003800000 */
.L_x_957:
        /* <DEDUP_REMOVED lines=10> */
.L_x_960:
[----:B------:R-:W-:Y:S05]  /*1b870*/  BSYNC B1 ;  /* 0x0000000000017941 */ /* 0x000fea0003800000 */
.L_x_959:
        /* <DEDUP_REMOVED lines=10> */
.L_x_962:
[----:B------:R-:W-:Y:S05]  /*1b920*/  BSYNC B1 ;  /* 0x0000000000017941 */ /* 0x000fea0003800000 */
.L_x_961:
        /* <DEDUP_REMOVED lines=10> */
.L_x_964:
[----:B------:R-:W-:Y:S05]  /*1b9d0*/  BSYNC B1 ;  /* 0x0000000000017941 */ /* 0x000fea0003800000 */
.L_x_963:
        /* <DEDUP_REMOVED lines=10> */
.L_x_966:
[----:B------:R-:W-:Y:S05]  /*1ba80*/  BSYNC B1 ;  /* 0x0000000000017941 */ /* 0x000fea0003800000 */
.L_x_965:
        /* <DEDUP_REMOVED lines=10> */
.L_x_968:
[----:B------:R-:W-:Y:S05]  /*1bb30*/  BSYNC B1 ;  /* 0x0000000000017941 */ /* 0x000fea0003800000 */
.L_x_967:
        /* <DEDUP_REMOVED lines=10> */
.L_x_970:
[----:B------:R-:W-:Y:S05]  /*1bbe0*/  BSYNC B1 ;  /* 0x0000000000017941 */ /* 0x000fea0003800000 */
.L_x_969:
        /* <DEDUP_REMOVED lines=10> */
.L_x_972:
[----:B------:R-:W-:Y:S05]  /*1bc90*/  BSYNC B1 ;  /* 0x0000000000017941 */ /* 0x000fea0003800000 */
.L_x_971:
        /* <DEDUP_REMOVED lines=10> */
.L_x_974:
[----:B------:R-:W-:Y:S05]  /*1bd40*/  BSYNC B1 ;  /* 0x0000000000017941 */ /* 0x000fea0003800000 */
.L_x_973:
        /* <DEDUP_REMOVED lines=10> */
.L_x_976:
[----:B------:R-:W-:Y:S05]  /*1bdf0*/  BSYNC B1 ;  /* 0x0000000000017941 */ /* 0x000fea0003800000 */
.L_x_975:
        /* <DEDUP_REMOVED lines=10> */
.L_x_978:
[----:B------:R-:W-:Y:S05]  /*1bea0*/  BSYNC B1 ;  /* 0x0000000000017941 */ /* 0x000fea0003800000 */
.L_x_977:
        /* <DEDUP_REMOVED lines=10> */
.L_x_980:
[----:B------:R-:W-:Y:S05]  /*1bf50*/  BSYNC B1 ;  /* 0x0000000000017941 */ /* 0x000fea0003800000 */
.L_x_979:
        /* <DEDUP_REMOVED lines=10> */
.L_x_982:
[----:B------:R-:W-:Y:S05]  /*1c000*/  BSYNC B1 ;  /* 0x0000000000017941 */ /* 0x000fea0003800000 */
.L_x_981:
        /* <DEDUP_REMOVED lines=10> */
.L_x_984:
[----:B------:R-:W-:Y:S05]  /*1c0b0*/  BSYNC B1 ;  /* 0x0000000000017941 */ /* 0x000fea0003800000 */
.L_x_983:
        /* <DEDUP_REMOVED lines=10> */
.L_x_986:
[----:B------:R-:W-:Y:S05]  /*1c160*/  BSYNC B1 ;  /* 0x0000000000017941 */ /* 0x000fea0003800000 */
.L_x_985:
        /* <DEDUP_REMOVED lines=10> */
.L_x_988:
[----:B------:R-:W-:Y:S05]  /*1c210*/  BSYNC B1 ;  /* 0x0000000000017941 */ /* 0x000fea0003800000 */
.L_x_987:
        /* <DEDUP_REMOVED lines=10> */
.L_x_990:
[----:B------:R-:W-:Y:S05]  /*1c2c0*/  BSYNC B1 ;  /* 0x0000000000017941 */ /* 0x000fea0003800000 */
.L_x_989:
        /* <DEDUP_REMOVED lines=10> */
.L_x_992:
[----:B------:R-:W-:Y:S05]  /*1c370*/  BSYNC B1 ;  /* 0x0000000000017941 */ /* 0x000fea0003800000 */
.L_x_991:
        /* <DEDUP_REMOVED lines=10> */
.L_x_994:
[----:B------:R-:W-:Y:S05]  /*1c420*/  BSYNC B1 ;  /* 0x0000000000017941 */ /* 0x000fea0003800000 */
.L_x_993:
        /* <DEDUP_REMOVED lines=10> */
.L_x_996:
[----:B------:R-:W-:Y:S05]  /*1c4d0*/  BSYNC B1 ;  /* 0x0000000000017941 */ /* 0x000fea0003800000 */
.L_x_995:
        /* <DEDUP_REMOVED lines=10> */
.L_x_998:
[----:B------:R-:W-:Y:S05]  /*1c580*/  BSYNC B1 ;  /* 0x0000000000017941 */ /* 0x000fea0003800000 */
.L_x_997:
        /* <DEDUP_REMOVED lines=10> */
.L_x_1000:
[----:B------:R-:W-:Y:S05]  /*1c630*/  BSYNC B1 ;  /* 0x0000000000017941 */ /* 0x000fea0003800000 */
.L_x_999:
        /* <DEDUP_REMOVED lines=10> */
.L_x_1002:
[----:B------:R-:W-:Y:S05]  /*1c6e0*/  BSYNC B1 ;  /* 0x0000000000017941 */ /* 0x000fea0003800000 */
.L_x_1001:
        /* <DEDUP_REMOVED lines=10> */
.L_x_1004:
[----:B------:R-:W-:Y:S05]  /*1c790*/  BSYNC B1 ;  /* 0x0000000000017941 */ /* 0x000fea0003800000 */
.L_x_1003:
        /* <DEDUP_REMOVED lines=10> */
.L_x_1006:
[----:B------:R-:W-:Y:S05]  /*1c840*/  BSYNC B1 ;  /* 0x0000000000017941 */ /* 0x000fea0003800000 */
.L_x_1005:
        /* <DEDUP_REMOVED lines=10> */
.L_x_1008:
[----:B------:R-:W-:Y:S05]  /*1c8f0*/  BSYNC B1 ;  /* 0x0000000000017941 */ /* 0x000fea0003800000 */
.L_x_1007:
        /* <DEDUP_REMOVED lines=10> */
.L_x_1010:
[----:B------:R-:W-:Y:S05]  /*1c9a0*/  BSYNC B1 ;  /* 0x0000000000017941 */ /* 0x000fea0003800000 */
.L_x_1009:
        /* <DEDUP_REMOVED lines=10> */
.L_x_1012:
[----:B------:R-:W-:Y:S05]  /*1ca50*/  BSYNC B1 ;  /* 0x0000000000017941 */ /* 0x000fea0003800000 */
.L_x_1011:
        /* <DEDUP_REMOVED lines=10> */
.L_x_1014:
[----:B------:R-:W-:Y:S05]  /*1cb00*/  BSYNC B1 ;  /* 0x0000000000017941 */ /* 0x000fea0003800000 */
.L_x_1013:
        /* <DEDUP_REMOVED lines=10> */
.L_x_1016:
[----:B------:R-:W-:Y:S05]  /*1cbb0*/  BSYNC B1 ;  /* 0x0000000000017941 */ /* 0x000fea0003800000 */
.L_x_1015:
        /* <DEDUP_REMOVED lines=10> */
.L_x_1018:
[----:B------:R-:W-:Y:S05]  /*1cc60*/  BSYNC B1 ;  /* 0x0000000000017941 */ /* 0x000fea0003800000 */
.L_x_1017:
        /* <DEDUP_REMOVED lines=10> */
.L_x_1020:
[----:B------:R-:W-:Y:S05]  /*1cd10*/  BSYNC B1 ;  /* 0x0000000000017941 */ /* 0x000fea0003800000 */
.L_x_1019:
        /* <DEDUP_REMOVED lines=10> */
.L_x_1022:
[----:B------:R-:W-:Y:S05]  /*1cdc0*/  BSYNC B1 ;  /* 0x0000000000017941 */ /* 0x000fea0003800000 */
.L_x_1021:
[----:B-----5:R-:W-:Y:S01]  /*1cdd0*/  IMAD.U32 R3, R152, 0x10000, RZ ;  /* 0x0001000098037824 */ /* 0x020fe200078e00ff */
[----:B------:R-:W-:Y:S03]  /*1cde0*/  BSSY B1, `(.L_x_1023) ;  /* 0x0000009000017945 */ /* 0x000fe60003800000 */
[----:B------:R-:W-:-:S04]  /*1cdf0*/  FMUL R3, R3, R16 ;  /* 0x0000001003037220 */ /* 0x000fc80000400000 */
[----:B------:R-:W-:-:S05]  /*1ce00*/  FFMA R3, R136, R2, R3 ;  /* 0x0000000288037223 */ /* 0x000fca0000000003 */
[----:B------:R-:W-:-:S05]  /*1ce10*/  F2FP.BF16.F32.PACK_AB R3, RZ, R3 ;  /* 0x00000003ff03723e */ /* 0x000fca00000010ff */
[----:B------:R0:W-:Y:S01]  /*1ce20*/  @P5 STG.E.U16 desc[UR36][R20.64+0x3c0], R3 ;  /* 0x0003c00314005986 */ /* 0x0001e2000c101524 */
[----:B------:R-:W-:-:S04]  /*1ce30*/  ISETP.NE.AND P5, PT, R156, RZ, PT ;  /* 0x000000ff9c00720c */ /* 0x000fc80003fa5270 */
[----:B------:R-:W-:-:S13]  /*1ce40*/  ISETP.GT.AND P5, PT, R0, 0x80, P5 ;  /* 0x000000800000780c */ /* 0x000fda0002fa4270 */
[----:B0-----:R-:W-:Y:S05]  /*1ce50*/  @!P5 BRA `(.L_x_1024) ;  /* 0x000000000004d947 */ /* 0x001fea0003800000 */
[----:B------:R0:W5:Y:S02]  /*1ce60*/  LDG.E.LTC128B.U16 R152, desc[UR36][R10.64+0x3c2] ;  /* 0x0003c2240a987981 */ /* 0x000164000c1e1520 */
.L_x_1024:
[----:B------:R-:W-:Y:S05]  /*1ce70*/  BSYNC B1 ;  /* 0x0000000000017941 */ /* 0x000fea0003800000 */
.L_x_1023:
        /* <DEDUP_REMOVED lines=10> */
.L_x_1026:
[----:B------:R-:W-:Y:S05]  /*1cf20*/  BSYNC B1 ;  /* 0x0000000000017941 */ /* 0x000fea0003800000 */
.L_x_1025:
        /* <DEDUP_REMOVED lines=10> */
.L_x_1028:
[----:B------:R-:W-:Y:S05]  /*1cfd0*/  BSYNC B1 ;  /* 0x0000000000017941 */ /* 0x000fea0003800000 */
.L_x_1027:
[----:B-----5:R-:W-:Y:S01]  /*1cfe0*/  IMAD.U32 R3, R152, 0x10000, RZ ;  /* 0x0001000098037824 */ /* 0x020fe200078e00ff */
[----:B------:R-:W-:Y:S03]  /*1cff0*/  BSSY B1, `(.L_x_1029) ;  /* 0x0000008000017945 */ /* 0x000fe60003800000 */
[----:B------:R-:W-:-:S04]  /*1d000*/  FMUL R4, R3, R16 ;  /* 0x0000001003047220 */ /* 0x000fc80000400000 */
[----:B------:R-:W-:-:S05]  /*1d010*/  FFMA R4, R139, R2, R4 ;  /* 0x000000028b047223 */ /* 0x000fca0000000004 */
[----:B------:R-:W-:-:S05]  /*1d020*/  F2FP.BF16.F32.PACK_AB R4, RZ, R4 ;  /* 0x00000004ff04723e */ /* 0x000fca00000010ff */
[----:B------:R0:W-:Y:S01]  /*1d030*/  @P5 STG.E.U16 desc[UR36][R22.64+0x3c2], R4 ;  /* 0x0003c20416005986 */ /* 0x0001e2000c101524 */
[----:B------:R-:W-:-:S13]  /*1d040*/  ISETP.GT.AND P5, PT, R0, 0x80, P6 ;  /* 0x000000800000780c */ /* 0x000fda00037a4270 */
[----:B0-----:R-:W-:Y:S05]  /*1d050*/  @!P5 BRA `(.L_x_1030) ;  /* 0x000000000004d947 */ /* 0x001fea0003800000 */
[----:B------:R0:W5:Y:S02]  /*1d060*/  LDG.E.LTC128B.U16 R152, desc[UR36][R10.64+0x3d0] ;  /* 0x0003d0240a987981 */ /* 0x000164000c1e1520 */
.L_x_1030:
[----:B------:R-:W-:Y:S05]  /*1d070*/  BSYNC B1 ;  /* 0x0000000000017941 */ /* 0x000fea0003800000 */
.L_x_1029:
        /* <DEDUP_REMOVED lines=9> */
.L_x_1032:
[----:B------:R-:W-:Y:S05]  /*1d110*/  BSYNC B1 ;  /* 0x0000000000017941 */ /* 0x000fea0003800000 */
.L_x_1031:
[----:B-----5:R-:W-:Y:S01]  /*1d120*/  IMAD.U32 R3, R152, 0x10000, RZ ;  /* 0x0001000098037824 */ /* 0x020fe200078e00ff */
[----:B------:R-:W-:Y:S01]  /*1d130*/  ISETP.GT.AND P6, PT, R0, 0x88, P6 ;  /* 0x000000880000780c */ /* 0x000fe200037c4270 */
[----:B------:R-:W-:Y:S02]  /*1d140*/  BSSY B1, `(.L_x_1033) ;  /* 0x0000007000017945 */ /* 0x000fe40003800000 */
[----:B------:R-:W-:-:S04]  /*1d150*/  FMUL R4, R3, R16 ;  /* 0x0000001003047220 */ /* 0x000fc80000400000 */
[----:B------:R-:W-:-:S05]  /*1d160*/  FFMA R4, R141, R2, R4 ;  /* 0x000000028d047223 */ /* 0x000fca0000000004 */
[----:B------:R-:W-:-:S05]  /*1d170*/  F2FP.BF16.F32.PACK_AB R4, RZ, R4 ;  /* 0x00000004ff04723e */ /* 0x000fca00000010ff */
[----:B------:R0:W-:Y:S01]  /*1d180*/  @P5 STG.E.U16 desc[UR36][R20.64+0x3d2], R4 ;  /* 0x0003d20414005986 */ /* 0x0001e2000c101524 */
[----:B------:R-:W-:Y:S05]  /*1d190*/  @!P6 BRA `(.L_x_1034) ;  /* 0x000000000004e947 */ /* 0x000fea0003800000 */
[----:B------:R0:W5:Y:S02]  /*1d1a0*/  LDG.E.LTC128B.U16 R152, desc[UR36][R8.64+0x3d0] ;  /* 0x0003d02408987981 */ /* 0x000164000c1e1520 */
.L_x_1034:
[----:B------:R-:W-:Y:S05]  /*1d1b0*/  BSYNC B1 ;  /* 0x0000000000017941 */ /* 0x000fea0003800000 */
.L_x_1033:
        /* <DEDUP_REMOVED lines=9> */
.L_x_1036:
[----:B------:R-:W-:Y:S05]  /*1d250*/  BSYNC B1 ;  /* 0x0000000000017941 */ /* 0x000fea0003800000 */
.L_x_1035:
[----:B0----5:R-:W-:Y:S01]  /*1d260*/  IMAD.U32 R3, R152, 0x10000, RZ ;  /* 0x0001000098037824 */ /* 0x021fe200078e00ff */
        /* <DEDUP_REMOVED lines=8> */
.L_x_1038:
[----:B------:R-:W-:Y:S05]  /*1d2f0*/  BSYNC B1 ;  /* 0x0000000000017941 */ /* 0x000fea0003800000 */
.L_x_1037:
        /* <DEDUP_REMOVED lines=9> */
.L_x_1040:
[----:B------:R-:W-:Y:S05]  /*1d390*/  BSYNC B1 ;  /* 0x0000000000017941 */ /* 0x000fea0003800000 */
.L_x_1039:
        /* <DEDUP_REMOVED lines=9> */
.L_x_1042:
[----:B------:R-:W-:Y:S05]  /*1d430*/  BSYNC B1 ;  /* 0x0000000000017941 */ /* 0x000fea0003800000 */
.L_x_1041:
        /* <DEDUP_REMOVED lines=9> */
.L_x_1044:
[----:B------:R-:W-:Y:S05]  /*1d4d0*/  BSYNC B1 ;  /* 0x0000000000017941 */ /* 0x000fea0003800000 */
.L_x_1043:
        /* <DEDUP_REMOVED lines=9> */
.L_x_1046:
[----:B------:R-:W-:Y:S05]  /*1d570*/  BSYNC B1 ;  /* 0x0000000000017941 */ /* 0x000fea0003800000 */
.L_x_1045:
        /* <DEDUP_REMOVED lines=9> */
.L_x_1048:
[----:B------:R-:W-:Y:S05]  /*1d610*/  BSYNC B1 ;  /* 0x0000000000017941 */ /* 0x000fea0003800000 */
.L_x_1047:
        /* <DEDUP_REMOVED lines=9> */
.L_x_1050:
[----:B------:R-:W-:Y:S05]  /*1d6b0*/  BSYNC B1 ;  /* 0x0000000000017941 */ /* 0x000fea0003800000 */
.L_x_1049:
        /* <DEDUP_REMOVED lines=9> */
.L_x_1052:
[----:B------:R-:W-:Y:S05]  /*1d750*/  BSYNC B1 ;  /* 0x0000000000017941 */ /* 0x000fea0003800000 */
.L_x_1051:
[----:B------:R-:W-:Y:S05]  /*1d760*/  @!P0 BRA `(.L_x_1053) ;  /* 0x000000b400208947 */ /* 0x000fea0003800000 */
[----:B0----5:R-:W-:-:S04]  /*1d770*/  IMAD.U32 R3, R152, 0x10000, RZ ;  /* 0x0001000098037824 */ /* 0x021fc800078e00ff */
[----:B------:R-:W-:-:S04]  /*1d780*/  FMUL R0, R3, R16 ;  /* 0x0000001003007220 */ /* 0x000fc80000400000 */
[----:B------:R-:W-:-:S05]  /*1d790*/  FFMA R0, R151, R2, R0 ;  /* 0x0000000297007223 */ /* 0x000fca0000000000 */
[----:B------:R-:W-:-:S05]  /*1d7a0*/  F2FP.BF16.F32.PACK_AB R0, RZ, R0 ;  /* 0x00000000ff00723e */ /* 0x000fca00000010ff */
[----:B------:R0:W-:Y:S01]  /*1d7b0*/  STG.E.U16 desc[UR36][R22.64+0x3f2], R0 ;  /* 0x0003f20016007986 */ /* 0x0001e2000c101524 */
[----:B------:R-:W-:Y:S05]  /*1d7c0*/  BRA `(.L_x_1053) ;  /* 0x000000b400087947 */ /* 0x000fea0003800000 */
.L_x_34:
[----:B------:R-:W2:Y:S01]  /*1d7d0*/  LDL.LU R9, [R1+0x490] ;  /* 0x0004900001097983 */ /* 0x000ea20000300800 */
[----:B------:R-:W-:-:S03]  /*1d7e0*/  ULDC.64 UR4, c[0x0][0x5c0] ;  /* 0x0001700000047ab9 */ /* 0x000fc60000000a00 */
[----:B------:R-:W3:Y:S04]  /*1d7f0*/  LDL.LU R10, [R1+0x494] ;  /* 0x00049400010a7983 */ /* 0x000ee80000300800 */
[----:B------:R-:W5:Y:S04]  /*1d800*/  LDL.LU R11, [R1+0x498] ;  /* 0x00049800010b7983 */ /* 0x000f680000300800 */
[----:B------:R-:W4:Y:S04]  /*1d810*/  LDL.LU R12, [R1+0x49c] ;  /* 0x00049c00010c7983 */ /* 0x000f280000300800 */
[----:B------:R-:W5:Y:S04]  /*1d820*/  LDL.LU R235, [R1+0x4a4] ;  /* 0x0004a40001eb7983 */ /* 0x000f680000300800 */
        /* <DEDUP_REMOVED lines=77> */
[----:B------:R-:W5:Y:S01]  /*1dd00*/  LDL.LU R156, [R1+0x5dc] ;  /* 0x0005dc00019c7983 */ /* 0x000f620000300800 */
[----:B------:R-:W-:-:S03]  /*1dd10*/  LEA R4, P0, R6, UR4, 0x1 ;  /* 0x0000000406047c11 */ /* 0x000fc6000f8008ff */
[----:B------:R-:W5:Y:S04]  /*1dd20*/  LDL.LU R155, [R1+0x5e0] ;  /* 0x0005e000019b7983 */ /* 0x000f680000300800 */
[----:B------:R-:W5:Y:S04]  /*1dd30*/  LDL.LU R154, [R1+0x5e4] ;  /* 0x0005e400019a7983 */ /* 0x000f680000300800 */
[----:B------:R-:W5:Y:S04]  /*1dd40*/  LDL.LU R153, [R1+0x5e8] ;  /* 0x0005e80001997983 */ /* 0x000f680000300800 */
[----:B------:R-:W5:Y:S01]  /*1dd50*/  LDL.LU R152, [R1+0x5ec] ;  /* 0x0005ec0001987983 */ /* 0x000f620000300800 */
[----:B------:R-:W-:-:S03]  /*1dd60*/  LEA.HI.X R5, R6, UR5, R14, 0x1, P0 ;  /* 0x0000000506057c11 */ /* 0x000fc600080f0c0e */
[----:B------:R-:W5:Y:S04]  /*1dd70*/  LDL.LU R23, [R1+0x5f0] ;  /* 0x0005f00001177983 */ /* 0x000f680000300800 */
[----:B------:R-:W5:Y:S04]  /*1dd80*/  LDL.LU R22, [R1+0x5f4] ;  /* 0x0005f40001167983 */ /* 0x000f680000300800 */
[----:B------:R-:W5:Y:S04]  /*1dd90*/  LDL.LU R21, [R1+0x5f8] ;  /* 0x0005f80001157983 */ /* 0x000f680000300800 */
[----:B------:R-:W5:Y:S04]  /*1dda0*/  LDL.LU R20, [R1+0x5fc] ;  /* 0x0005fc0001147983 */ /* 0x000f680000300800 */
[----:B------:R-:W2:Y:S04]  /*1ddb0*/  LDL.LU R6, [R1+0x400] ;  /* 0x0004000001067983 */ /* 0x000ea80000300800 */
[----:B------:R-:W3:Y:S04]  /*1ddc0*/  LDL.LU R7, [R1+0x408] ;  /* 0x0004080001077983 */ /* 0x000ee80000300800 */
[----:B------:R-:W5:Y:S01]  /*1ddd0*/  LDL.LU R14, [R1+0x4a0] ;  /* 0x0004a000010e7983 */ /* 0x000f620000300800 */
[----:B--2---:R-:W-:-:S05]  /*1dde0*/  FMUL R6, R6, R2 ;  /* 0x0000000206067220 */ /* 0x004fca0000400000 */
[----:B------:R-:W-:-:S05]  /*1ddf0*/  F2FP.BF16.F32.PACK_AB R6, RZ, R6 ;  /* 0x00000006ff06723e */ /* 0x000fca00000010ff */
[----:B------:R0:W-:Y:S04]  /*1de00*/  @P1 STG.E.U16 desc[UR36][R4.64], R6 ;  /* 0x0000000604001986 */ /* 0x0001e8000c101524 */
[----:B0-----:R-:W2:Y:S01]  /*1de10*/  LDL.LU R6, [R1+0x404] ;  /* 0x0004040001067983 */ /* 0x001ea20000300800 */
[----:B------:R-:W-:Y:S01]  /*1de20*/  ISETP.GT.AND P2, PT, R3, 0x1, PT ;  /* 0x000000010300780c */ /* 0x000fe20003f44270 */
[----:B---3--:R-:W-:Y:S01]  /*1de30*/  FMUL R7, R7, R2 ;  /* 0x0000000207077220 */ /* 0x008fe20000400000 */
[----:B------:R-:W-:Y:S01]  /*1de40*/  USHF.L.U32 UR5, UR6, 0x4, URZ ;  /* 0x0000000406057899 */ /* 0x000fe2000800063f */
[C---:B------:R-:W-:Y:S01]  /*1de50*/  ISETP.GT.AND P1, PT, R0.reuse, 0x8, P5 ;  /* 0x000000080000780c */ /* 0x040fe20002f24270 */
[----:B------:R-:W-:Y:S01]  /*1de60*/  USHF.L.U64.HI UR4, UR6, 0x4, UR7 ;  /* 0x0000000406047899 */ /* 0x000fe20008010207 */
[----:B------:R-:W-:-:S02]  /*1de70*/  ISETP.GT.AND P0, PT, R0, RZ, P2 ;  /* 0x000000ff0000720c */ /* 0x000fc40001704270 */
[----:B------:R-:W-:-:S04]  /*1de80*/  F2FP.BF16.F32.PACK_AB R7, RZ, R7 ;  /* 0x00000007ff07723e */ /* 0x000fc800000010ff */
[----:B------:R-:W-:Y:S01]  /*1de90*/  PRMT R8, R7, 0x7610, R8 ;  /* 0x0000761007087816 */ /* 0x000fe20000000008 */
[----:B--2---:R-:W-:-:S05]  /*1dea0*/  FMUL R6, R6, R2 ;  /* 0x0000000206067220 */ /* 0x004fca0000400000 */
[----:B------:R-:W-:-:S05]  /*1deb0*/  F2FP.BF16.F32.PACK_AB R6, RZ, R6 ;  /* 0x00000006ff06723e */ /* 0x000fca00000010ff */
[----:B------:R0:W-:Y:S02]  /*1dec0*/  @P0 STG.E.U16 desc[UR36][R4.64+0x2], R6 ;  /* 0x0000020604000986 */ /* 0x0001e4000c101524 */
[----:B0-----:R-:W-:-:S04]  /*1ded0*/  IADD3 R6, P0, R4, UR5, RZ ;  /* 0x0000000504067c10 */ /* 0x001fc8000ff1e0ff */
[----:B------:R-:W-:-:S05]  /*1dee0*/  IADD3.X R7, R5, UR4, RZ, P0, !PT ;  /* 0x0000000405077c10 */ /* 0x000fca00087fe4ff */
[----:B------:R0:W-:Y:S04]  /*1def0*/  @P1 STG.E.U16 desc[UR36][R6.64], R8 ;  /* 0x0000000806001986 */ /* 0x0001e8000c101524 */
[----:B0-----:R-:W2:Y:S01]  /*1df00*/  LDL.LU R8, [R1+0x40c] ;  /* 0x00040c0001087983 */ /* 0x001ea20000300800 */
[----:B------:R-:W-:Y:S01]  /*1df10*/  ISETP.GT.AND P0, PT, R0, 0x8, P2 ;  /* 0x000000080000780c */ /* 0x000fe20001704270 */
[----:B--2---:R-:W-:-:S05]  /*1df20*/  FMUL R8, R8, R2 ;  /* 0x0000000208087220 */ /* 0x004fca0000400000 */
[----:B------:R-:W-:-:S07]  /*1df30*/  F2FP.BF16.F32.PACK_AB R8, RZ, R8 ;  /* 0x00000008ff08723e */ /* 0x000fce00000010ff */
[----:B------:R0:W-:Y:S04]  /*1df40*/  @P0 STG.E.U16 desc[UR36][R6.64+0x2], R8 ;  /* 0x0000020806000986 */ /* 0x0001e8000c101524 */
[----:B0-----:R-:W2:Y:S01]  /*1df50*/  LDL.LU R8, [R1+0x410] ;  /* 0x0004100001087983 */ /* 0x001ea20000300800 */
[----:B------:R-:W-:-:S04]  /*1df60*/  ISETP.GT.AND P2, PT, R3, 0x8, PT ;  /* 0x000000080300780c */ /* 0x000fc80003f44270 */
[----:B------:R-:W-:Y:S01]  /*1df70*/  ISETP.GT.AND P0, PT, R0, RZ, P2 ;  /* 0x000000ff0000720c */ /* 0x000fe20001704270 */
        /* <DEDUP_REMOVED lines=10> */
[----:B------:R-:W-:Y:S01]  /*1e020*/  ISETP.GT.AND P0, PT, R0, 0x8, P2 ;  /* 0x000000080000780c */ /* 0x000fe20001704270 */
        /* <DEDUP_REMOVED lines=159> */
[----:B------:R-:W-:Y:S01]  /*1ea20*/  USHF.L.U32 UR11, UR6, 0x8, URZ ;  /* 0x00000008060b7899 */ /* 0x000fe2000800063f */
[C---:B------:R-:W-:Y:S01]  /*1ea30*/  ISETP.GT.AND P2, PT, R3.reuse, 0x48, PT ;  /* 0x000000480300780c */ /* 0x040fe20003f44270 */
[----:B------:R-:W-:Y:S01]  /*1ea40*/  USHF.L.U64.HI UR10, UR6, 0x8, UR7 ;  /* 0x00000008060a7899 */ /* 0x000fe20008010207 */
[C---:B------:R-:W-:Y:S01]  /*1ea50*/  ISETP.GT.AND P1, PT, R3.reuse, 0x49, PT ;  /* 0x000000490300780c */ /* 0x040fe20003f24270 */
[-C--:B------:R-:W-:Y:S01]  /*1ea60*/  FMUL R10, R10, R2.reuse ;  /* 0x000000020a0a7220 */ /* 0x080fe20000400000 */
[----:B----4-:R-:W-:Y:S01]  /*1ea70*/  FMUL R12, R12, R2 ;  /* 0x000000020c0c7220 */ /* 0x010fe20000400000 */
[----:B------:R-:W-:-:S02]  /*1ea80*/  ISETP.GT.AND P4, PT, R3, 0xe9, PT ;  /* 0x000000e90300780c */ /* 0x000fc40003f84270 */
[----:B------:R-:W-:Y:S02]  /*1ea90*/  ISETP.GT.AND P3, PT, R3, 0xf0, PT ;  /* 0x000000f00300780c */ /* 0x000fe40003f64270 */
[----:B------:R-:W-:Y:S02]  /*1eaa0*/  F2FP.BF16.F32.PACK_AB R10, RZ, R10 ;  /* 0x0000000aff0a723e */ /* 0x000fe400000010ff */
[----:B------:R-:W-:Y:S01]  /*1eab0*/  F2FP.BF16.F32.PACK_AB R12, RZ, R12 ;  /* 0x0000000cff0c723e */ /* 0x000fe200000010ff */
[----:B--2---:R-:W-:-:S05]  /*1eac0*/  FMUL R8, R8, R2 ;  /* 0x0000000208087220 */ /* 0x004fca0000400000 */
[----:B------:R-:W-:-:S05]  /*1ead0*/  F2FP.BF16.F32.PACK_AB R8, RZ, R8 ;  /* 0x00000008ff08723e */ /* 0x000fca00000010ff */
[----:B------:R0:W-:Y:S01]  /*1eae0*/  @P0 STG.E.U16 desc[UR36][R6.64+0x82], R8 ;  /* 0x0000820806000986 */ /* 0x0001e2000c101524 */
[----:B------:R-:W-:Y:S01]  /*1eaf0*/  ISETP.GT.AND P0, PT, R0, RZ, P2 ;  /* 0x000000ff0000720c */ /* 0x000fe20001704270 */
[----:B0-----:R-:W-:-:S05]  /*1eb00*/  FMUL R8, R9, R2 ;  /* 0x0000000209087220 */ /* 0x001fca0000400000 */
[----:B------:R-:W-:-:S07]  /*1eb10*/  F2FP.BF16.F32.PACK_AB R8, RZ, R8 ;  /* 0x00000008ff08723e */ /* 0x000fce00000010ff */
[----:B------:R0:W-:Y:S02]  /*1eb20*/  @P0 STG.E.U16 desc[UR36][R4.64+0x90], R8 ;  /* 0x0000900804000986 */ /* 0x0001e4000c101524 */
[----:B0-----:R-:W-:-:S04]  /*1eb30*/  IADD3 R8, P0, R4, UR11, RZ ;  /* 0x0000000b04087c10 */ /* 0x001fc8000ff1e0ff */
[----:B------:R-:W-:Y:S02]  /*1eb40*/  IADD3.X R9, R5, UR10, RZ, P0, !PT ;  /* 0x0000000a05097c10 */ /* 0x000fe400087fe4ff */
[----:B------:R-:W-:-:S13]  /*1eb50*/  ISETP.GT.AND P0, PT, R0, RZ, P1 ;  /* 0x000000ff0000720c */ /* 0x000fda0000f04270 */
[----:B------:R5:W-:Y:S01]  /*1eb60*/  @P0 STG.E.U16 desc[UR36][R4.64+0x92], R10 ;  /* 0x0000920a04000986 */ /* 0x000be2000c101524 */
[----:B------:R-:W-:Y:S02]  /*1eb70*/  ISETP.GT.AND P0, PT, R0, 0x8, P2 ;  /* 0x000000080000780c */ /* 0x000fe40001704270 */
[----:B------:R-:W-:Y:S01]  /*1eb80*/  ISETP.GT.AND P2, PT, R3, 0x50, PT ;  /* 0x000000500300780c */ /* 0x000fe20003f44270 */
[----:B-----5:R-:W-:-:S05]  /*1eb90*/  FMUL R10, R11, R2 ;  /* 0x000000020b0a7220 */ /* 0x020fca0000400000 */
[----:B------:R-:W-:-:S05]  /*1eba0*/  F2FP.BF16.F32.PACK_AB R10, RZ, R10 ;  /* 0x0000000aff0a723e */ /* 0x000fca00000010ff */
[----:B------:R0:W-:Y:S02]  /*1ebb0*/  @P0 STG.E.U16 desc[UR36][R6.64+0x90], R10 ;  /* 0x0000900a06000986 */ /* 0x0001e4000c101524 */
[----:B0-----:R-:W-:-:S04]  /*1ebc0*/  IADD3 R10, P0, R8, UR5, RZ ;  /* 0x00000005080a7c10 */ /* 0x001fc8000ff1e0ff */
[----:B------:R-:W-:Y:S02]  /*1ebd0*/  IADD3.X R11, R9, UR4, RZ, P0, !PT ;  /* 0x00000004090b7c10 */ /* 0x000fe400087fe4ff */
[----:B------:R-:W-:Y:S02]  /*1ebe0*/  ISETP.GT.AND P0, PT, R0, 0x8, P1 ;  /* 0x000000080000780c */ /* 0x000fe40000f04270 */
[----:B------:R-:W-:-:S11]  /*1ebf0*/  ISETP.GT.AND P1, PT, R3, 0x51, PT ;  /* 0x000000510300780c */ /* 0x000fd60003f24270 */
[----:B------:R0:W-:Y:S01]  /*1ec00*/  @P0 STG.E.U16 desc[UR36][R6.64+0x92], R12 ;  /* 0x0000920c06000986 */ /* 0x0001e2000c101524 */
[----:B------:R-:W-:Y:S01]  /*1ec10*/  ISETP.GT.AND P0, PT, R0, RZ, P2 ;  /* 0x000000ff0000720c */ /* 0x000fe20001704270 */
[----:B0-----:R-:W-:Y:S02]  /*1ec20*/  FMUL R12, R14, R2 ;  /* 0x000000020e0c7220 */ /* 0x001fe40000400000 */
[----:B------:R-:W2:Y:S03]  /*1ec30*/  LDL.LU R14, [R1+0x2a0] ;  /* 0x0002a000010e7983 */ /* 0x000ea60000300800 */
[----:B------:R-:W-:-:S07]  /*1ec40*/  F2FP.BF16.F32.PACK_AB R12, RZ, R12 ;  /* 0x0000000cff0c723e */ /* 0x000fce00000010ff */
[----:B------:R0:W-:Y:S01]  /*1ec50*/  @P0 STG.E.U16 desc[UR36][R4.64+0xa0], R12 ;  /* 0x0000a00c04000986 */ /* 0x0001e2000c101524 */
[----:B------:R-:W-:Y:S01]  /*1ec60*/  ISETP.GT.AND P0, PT, R0, RZ, P1 ;  /* 0x000000ff0000720c */ /* 0x000fe20000f04270 */
[----:B0-----:R-:W-:Y:S02]  /*1ec70*/  FMUL R12, R235, R2 ;  /* 0x00000002eb0c7220 */ /* 0x001fe40000400000 */
[----:B------:R-:W3:Y:S03]  /*1ec80*/  LDL.LU R235, [R1+0x2a4] ;  /* 0x0002a40001eb7983 */ /* 0x000ee60000300800 */
[----:B------:R-:W-:-:S07]  /*1ec90*/  F2FP.BF16.F32.PACK_AB R12, RZ, R12 ;  /* 0x0000000cff0c723e */ /* 0x000fce00000010ff */
[----:B------:R0:W-:Y:S01]  /*1eca0*/  @P0 STG.E.U16 desc[UR36][R4.64+0xa2], R12 ;  /* 0x0000a20c04000986 */ /* 0x0001e2000c101524 */
[----:B------:R-:W-:Y:S02]  /*1ecb0*/  ISETP.GT.AND P0, PT, R0, 0x8, P2 ;  /* 0x000000080000780c */ /* 0x000fe40001704270 */
[----:B------:R-:W-:Y:S01]  /*1ecc0*/  ISETP.GT.AND P2, PT, R3, 0x58, PT ;  /* 0x000000580300780c */ /* 0x000fe20003f44270 */
[----:B0-----:R-:W-:Y:S02]  /*1ecd0*/  FMUL R12, R234, R2 ;  /* 0x00000002ea0c7220 */ /* 0x001fe40000400000 */
[----:B------:R-:W4:Y:S03]  /*1ece0*/  LDL.LU R234, [R1+0x2a8] ;  /* 0x0002a80001ea7983 */ /* 0x000f260000300800 */
[----:B------:R-:W-:-:S05]  /*1ecf0*/  F2FP.BF16.F32.PACK_AB R12, RZ, R12 ;  /* 0x0000000cff0c723e */ /* 0x000fca00000010ff */
[----:B------:R0:W-:Y:S01]  /*1ed00*/  @P0 STG.E.U16 desc[UR36][R6.64+0xa0], R12 ;  /* 0x0000a00c06000986 */ /* 0x0001e2000c101524 */
[----:B------:R-:W-:Y:S02]  /*1ed10*/  ISETP.GT.AND P0, PT, R0, 0x8, P1 ;  /* 0x000000080000780c */ /* 0x000fe40000f04270 */
[----:B------:R-:W-:Y:S01]  /*1ed20*/  ISETP.GT.AND P1, PT, R3, 0x59, PT ;  /* 0x000000590300780c */ /* 0x000fe20003f24270 */
[----:B0-----:R-:W-:Y:S02]  /*1ed30*/  FMUL R12, R233, R2 ;  /* 0x00000002e90c7220 */ /* 0x001fe40000400000 */
[----:B------:R-:W5:Y:S03]  /*1ed40*/  LDL.LU R233, [R1+0x2ac] ;  /* 0x0002ac0001e97983 */ /* 0x000f660000300800 */
[----:B------:R-:W-:-:S05]  /*1ed50*/  F2FP.BF16.F32.PACK_AB R12, RZ, R12 ;  /* 0x0000000cff0c723e */ /* 0x000fca00000010ff */
[----:B------:R0:W-:Y:S01]  /*1ed60*/  @P0 STG.E.U16 desc[UR36][R6.64+0xa2], R12 ;  /* 0x0000a20c06000986 */ /* 0x0001e2000c101524 */
[----:B------:R-:W-:Y:S01]  /*1ed70*/  ISETP.GT.AND P0, PT, R0, RZ, P2 ;  /* 0x000000ff0000720c */ /* 0x000fe20001704270 */
[----:B0-----:R-:W-:Y:S02]  /*1ed80*/  FMUL R12, R232, R2 ;  /* 0x00000002e80c7220 */ /* 0x001fe40000400000 */
[----:B------:R-:W5:Y:S03]  /*1ed90*/  LDL.LU R232, [R1+0x2b0] ;  /* 0x0002b00001e87983 */ /* 0x000f660000300800 */
[----:B------:R-:W-:-:S07]  /*1eda0*/  F2FP.BF16.F32.PACK_AB R12, RZ, R12 ;  /* 0x0000000cff0c723e */ /* 0x000fce00000010ff */
[----:B------:R0:W-:Y:S01]  /*1edb0*/  @P0 STG.E.U16 desc[UR36][R4.64+0xb0], R12 ;  /* 0x0000b00c04000986 */ /* 0x0001e2000c101524 */
[----:B------:R-:W-:Y:S01]  /*1edc0*/  ISETP.GT.AND P0, PT, R0, RZ, P1 ;  /* 0x000000ff0000720c */ /* 0x000fe20000f04270 */
[----:B0-----:R-:W-:Y:S02]  /*1edd0*/  FMUL R12, R231, R2 ;  /* 0x00000002e70c7220 */ /* 0x001fe40000400000 */
[----:B------:R-:W5:Y:S03]  /*1ede0*/  LDL.LU R231, [R1+0x2b4] ;  /* 0x0002b40001e77983 */ /* 0x000f660000300800 */
[----:B------:R-:W-:-:S07]  /*1edf0*/  F2FP.BF16.F32.PACK_AB R12, RZ, R12 ;  /* 0x0000000cff0c723e */ /* 0x000fce00000010ff */
[----:B------:R0:W-:Y:S01]  /*1ee00*/  @P0 STG.E.U16 desc[UR36][R4.64+0xb2], R12 ;  /* 0x0000b20c04000986 */ /* 0x0001e2000c101524 */
[----:B------:R-:W-:Y:S02]  /*1ee10*/  ISETP.GT.AND P0, PT, R0, 0x8, P2 ;  /* 0x000000080000780c */ /* 0x000fe40001704270 */
[----:B------:R-:W-:Y:S01]  /*1ee20*/  ISETP.GT.AND P2, PT, R3, 0x60, PT ;  /* 0x000000600300780c */ /* 0x000fe20003f44270 */
[----:B0-----:R-:W-:Y:S02]  /*1ee30*/  FMUL R12, R230, R2 ;  /* 0x00000002e60c7220 */ /* 0x001fe40000400000 */
[----:B------:R-:W5:Y:S03]  /*1ee40*/  LDL.LU R230, [R1+0x2b8] ;  /* 0x0002b80001e67983 */ /* 0x000f660000300800 */
        /* <DEDUP_REMOVED lines=398> */
[----:B------:R-:W-:Y:S01]  /*20730*/  ISETP.GT.AND P0, PT, R0, 0x8, P4 ;  /* 0x000000080000780c */ /* 0x000fe20002704270 */
[----:B0-----:R-:W-:Y:S02]  /*20740*/  FMUL R12, R156, R2 ;  /* 0x000000029c0c7220 */ /* 0x001fe40000400000 */
[----:B------:R-:W5:Y:S03]  /*20750*/  LDL.LU R156, [R1+0x3dc] ;  /* 0x0003dc00019c7983 */ /* 0x000f660000300800 */
[----:B------:R-:W-:-:S07]  /*20760*/  F2FP.BF16.F32.PACK_AB R12, RZ, R12 ;  /* 0x0000000cff0c723e */ /* 0x000fce00000010ff */
[----:B------:R0:W-:Y:S01]  /*20770*/  @P0 STG.E.U16 desc[UR36][R6.64+0x1d2], R12 ;  /* 0x0001d20c06000986 */ /* 0x0001e2000c101524 */
[----:B------:R-:W-:Y:S01]  /*20780*/  ISETP.GT.AND P0, PT, R0, RZ, P3 ;  /* 0x000000ff0000720c */ /* 0x000fe20001f04270 */
[----:B0-----:R-:W-:-:S05]  /*20790*/  FMUL R12, R155, R2 ;  /* 0x000000029b0c7220 */ /* 0x001fca0000400000 */
[----:B------:R-:W-:-:S07]  /*207a0*/  F2FP.BF16.F32.PACK_AB R12, RZ, R12 ;  /* 0x0000000cff0c723e */ /* 0x000fce00000010ff */
[----:B------:R0:W-:Y:S01]  /*207b0*/  @P0 STG.E.U16 desc[UR36][R4.64+0x1e0], R12 ;  /* 0x0001e00c04000986 */ /* 0x0001e2000c101524 */
[----:B------:R-:W-:Y:S01]  /*207c0*/  ISETP.GT.AND P0, PT, R0, RZ, P2 ;  /* 0x000000ff0000720c */ /* 0x000fe20001704270 */
[----:B0-----:R-:W-:-:S05]  /*207d0*/  FMUL R12, R154, R2 ;  /* 0x000000029a0c7220 */ /* 0x001fca0000400000 */
[----:B------:R-:W-:-:S07]  /*207e0*/  F2FP.BF16.F32.PACK_AB R12, RZ, R12 ;  /* 0x0000000cff0c723e */ /* 0x000fce00000010ff */
[----:B------:R0:W-:Y:S01]  /*207f0*/  @P0 STG.E.U16 desc[UR36][R4.64+0x1e2], R12 ;  /* 0x0001e20c04000986 */ /* 0x0001e2000c101524 */
[----:B------:R-:W-:Y:S01]  /*20800*/  ISETP.GT.AND P0, PT, R0, 0x8, P3 ;  /* 0x000000080000780c */ /* 0x000fe20001f04270 */
[----:B0-----:R-:W-:-:S05]  /*20810*/  FMUL R12, R153, R2 ;  /* 0x00000002990c7220 */ /* 0x001fca0000400000 */
[----:B------:R-:W-:-:S07]  /*20820*/  F2FP.BF16.F32.PACK_AB R12, RZ, R12 ;  /* 0x0000000cff0c723e */ /* 0x000fce00000010ff */
[----:B------:R0:W-:Y:S01]  /*20830*/  @P0 STG.E.U16 desc[UR36][R6.64+0x1e0], R12 ;  /* 0x0001e00c06000986 */ /* 0x0001e2000c101524 */
[----:B------:R-:W-:Y:S01]  /*20840*/  ISETP.GT.AND P0, PT, R0, 0x8, P2 ;  /* 0x000000080000780c */ /* 0x000fe20001704270 */
[----:B0-----:R-:W-:-:S05]  /*20850*/  FMUL R12, R152, R2 ;  /* 0x00000002980c7220 */ /* 0x001fca0000400000 */
[----:B------:R-:W-:-:S07]  /*20860*/  F2FP.BF16.F32.PACK_AB R12, RZ, R12 ;  /* 0x0000000cff0c723e */ /* 0x000fce00000010ff */
[----:B------:R0:W-:Y:S01]  /*20870*/  @P0 STG.E.U16 desc[UR36][R6.64+0x1e2], R12 ;  /* 0x0001e20c06000986 */ /* 0x0001e2000c101524 */
[----:B------:R-:W-:Y:S01]  /*20880*/  ISETP.GT.AND P0, PT, R0, RZ, P1 ;  /* 0x000000ff0000720c */ /* 0x000fe20000f04270 */
[----:B0-----:R-:W-:-:S05]  /*20890*/  FMUL R12, R23, R2 ;  /* 0x00000002170c7220 */ /* 0x001fca0000400000 */
[----:B------:R-:W-:-:S07]  /*208a0*/  F2FP.BF16.F32.PACK_AB R12, RZ, R12 ;  /* 0x0000000cff0c723e */ /* 0x000fce00000010ff */
[----:B------:R0:W-:Y:S01]  /*208b0*/  @P0 STG.E.U16 desc[UR36][R4.64+0x1f0], R12 ;  /* 0x0001f00c04000986 */ /* 0x0001e2000c101524 */
[----:B------:R-:W-:-:S04]  /*208c0*/  ISETP.GT.AND P0, PT, R3, 0xf9, PT ;  /* 0x000000f90300780c */ /* 0x000fc80003f04270 */
[----:B------:R-:W-:Y:S01]  /*208d0*/  ISETP.GT.AND P6, PT, R0, RZ, P0 ;  /* 0x000000ff0000720c */ /* 0x000fe200007c4270 */
[----:B0-----:R-:W-:-:S05]  /*208e0*/  FMUL R12, R22, R2 ;  /* 0x00000002160c7220 */ /* 0x001fca0000400000 */
[----:B------:R-:W-:-:S07]  /*208f0*/  F2FP.BF16.F32.PACK_AB R12, RZ, R12 ;  /* 0x0000000cff0c723e */ /* 0x000fce00000010ff */
[----:B------:R0:W-:Y:S01]  /*20900*/  @P6 STG.E.U16 desc[UR36][R4.64+0x1f2], R12 ;  /* 0x0001f20c04006986 */ /* 0x0001e2000c101524 */
[----:B------:R-:W-:Y:S01]  /*20910*/  ISETP.GT.AND P6, PT, R0, 0x8, P1 ;  /* 0x000000080000780c */ /* 0x000fe20000fc4270 */
[----:B0-----:R-:W-:Y:S02]  /*20920*/  FMUL R12, R21, R2 ;  /* 0x00000002150c7220 */ /* 0x001fe40000400000 */
[----:B------:R-:W5:Y:S03]  /*20930*/  LDL.LU R21, [R1+0x3e0] ;  /* 0x0003e00001157983 */ /* 0x000f660000300800 */
[----:B------:R-:W-:-:S07]  /*20940*/  F2FP.BF16.F32.PACK_AB R12, RZ, R12 ;  /* 0x0000000cff0c723e */ /* 0x000fce00000010ff */
[----:B------:R0:W-:Y:S01]  /*20950*/  @P6 STG.E.U16 desc[UR36][R6.64+0x1f0], R12 ;  /* 0x0001f00c06006986 */ /* 0x0001e2000c101524 */
[----:B------:R-:W-:Y:S01]  /*20960*/  ISETP.GT.AND P6, PT, R0, 0x8, P0 ;  /* 0x000000080000780c */ /* 0x000fe200007c4270 */
[----:B0-----:R-:W-:Y:S02]  /*20970*/  FMUL R12, R20, R2 ;  /* 0x00000002140c7220 */ /* 0x001fe40000400000 */
[----:B------:R-:W5:Y:S03]  /*20980*/  LDL.LU R20, [R1+0x3e4] ;  /* 0x0003e40001147983 */ /* 0x000f660000300800 */
[----:B------:R-:W-:Y:S01]  /*20990*/  F2FP.BF16.F32.PACK_AB R12, RZ, R12 ;  /* 0x0000000cff0c723e */ /* 0x000fe200000010ff */
[----:B------:R-:W5:Y:S04]  /*209a0*/  LDL.LU R155, [R1+0x3e8] ;  /* 0x0003e800019b7983 */ /* 0x000f680000300800 */
[----:B------:R-:W5:Y:S04]  /*209b0*/  LDL.LU R153, [R1+0x3ec] ;  /* 0x0003ec0001997983 */ /* 0x000f680000300800 */
[----:B------:R-:W5:Y:S04]  /*209c0*/  LDL.LU R152, [R1+0x3f0] ;  /* 0x0003f00001987983 */ /* 0x000f680000300800 */
[----:B------:R-:W5:Y:S04]  /*209d0*/  LDL.LU R23, [R1+0x3f4] ;  /* 0x0003f40001177983 */ /* 0x000f680000300800 */
[----:B------:R-:W5:Y:S04]  /*209e0*/  LDL.LU R22, [R1+0x3f8] ;  /* 0x0003f80001167983 */ /* 0x000f680000300800 */
[----:B------:R-:W5:Y:S04]  /*209f0*/  LDL.LU R154, [R1+0x3fc] ;  /* 0x0003fc00019a7983 */ /* 0x000f680000300800 */
        /* <DEDUP_REMOVED lines=226> */
[----:B------:R-:W-:Y:S02]  /*21820*/  ISETP.GT.AND P5, PT, R0, 0x88, P6 ;  /* 0x000000880000780c */ /* 0x000fe400037a4270 */
[----:B------:R-:W-:Y:S01]  /*21830*/  ISETP.GT.AND P6, PT, R3, 0x50, PT ;  /* 0x000000500300780c */ /* 0x000fe20003fc4270 */
[----:B--2---:R-:W-:-:S05]  /*21840*/  FMUL R12, R12, R2 ;  /* 0x000000020c0c7220 */ /* 0x004fca0000400000 */
[----:B------:R-:W-:-:S05]  /*21850*/  F2FP.BF16.F32.PACK_AB R12, RZ, R12 ;  /* 0x0000000cff0c723e */ /* 0x000fca00000010ff */
[----:B------:R0:W-:Y:S01]  /*21860*/  @P5 STG.E.U16 desc[UR36][R10.64+0x92], R12 ;  /* 0x0000920c0a005986 */ /* 0x0001e2000c101524 */
[----:B------:R-:W-:Y:S02]  /*21870*/  ISETP.GT.AND P5, PT, R0, 0x80, P6 ;  /* 0x000000800000780c */ /* 0x000fe400037a4270 */
[----:B------:R-:W-:Y:S01]  /*21880*/  ISETP.GT.AND P6, PT, R3, 0x51, PT ;  /* 0x000000510300780c */ /* 0x000fe20003fc4270 */
[----:B0-----:R-:W-:-:S05]  /*21890*/  FMUL R12, R14, R2 ;  /* 0x000000020e0c7220 */ /* 0x001fca0000400000 */
[----:B------:R-:W-:-:S05]  /*218a0*/  F2FP.BF16.F32.PACK_AB R12, RZ, R12 ;  /* 0x0000000cff0c723e */ /* 0x000fca00000010ff */
[----:B------:R3:W-:Y:S01]  /*218b0*/  @P5 STG.E.U16 desc[UR36][R8.64+0xa0], R12 ;  /* 0x0000a00c08005986 */ /* 0x0007e2000c101524 */
[----:B------:R-:W-:Y:S01]  /*218c0*/  ISETP.GT.AND P5, PT, R0, 0x80, P6 ;  /* 0x000000800000780c */ /* 0x000fe200037a4270 */
[----:B---3--:R-:W-:Y:S02]  /*218d0*/  FMUL R12, R235, R2 ;  /* 0x00000002eb0c7220 */ /* 0x008fe40000400000 */
[----:B------:R-:W2:Y:S03]  /*218e0*/  LDL.LU R235, [R1+0xc0] ;  /* 0x0000c00001eb7983 */ /* 0x000ea60000300800 */
[----:B------:R-:W-:-:S07]  /*218f0*/  F2FP.BF16.F32.PACK_AB R12, RZ, R12 ;  /* 0x0000000cff0c723e */ /* 0x000fce00000010ff */
[----:B------:R4:W-:Y:S01]  /*21900*/  @P5 STG.E.U16 desc[UR36][R8.64+0xa2], R12 ;  /* 0x0000a20c08005986 */ /* 0x0009e2000c101524 */
[----:B------:R-:W-:-:S04]  /*21910*/  ISETP.GT.AND P5, PT, R3, 0x50, PT ;  /* 0x000000500300780c */ /* 0x000fc80003fa4270 */
[----:B------:R-:W-:Y:S01]  /*21920*/  ISETP.GT.AND P5, PT, R0, 0x88, P5 ;  /* 0x000000880000780c */ /* 0x000fe20002fa4270 */
[----:B----4-:R-:W-:Y:S02]  /*21930*/  FMUL R12, R234, R2 ;  /* 0x00000002ea0c7220 */ /* 0x010fe40000400000 */
[----:B------:R-:W3:Y:S03]  /*21940*/  LDL.LU R234, [R1+0xc4] ;  /* 0x0000c40001ea7983 */ /* 0x000ee60000300800 */
[----:B------:R-:W-:-:S07]  /*21950*/  F2FP.BF16.F32.PACK_AB R12, RZ, R12 ;  /* 0x0000000cff0c723e */ /* 0x000fce00000010ff */
[----:B------:R5:W-:Y:S01]  /*21960*/  @P5 STG.E.U16 desc[UR36][R10.64+0xa0], R12 ;  /* 0x0000a00c0a005986 */ /* 0x000be2000c101524 */
[----:B------:R-:W-:Y:S02]  /*21970*/  ISETP.GT.AND P5, PT, R0, 0x88, P6 ;  /* 0x000000880000780c */ /* 0x000fe400037a4270 */
[----:B------:R-:W-:Y:S01]  /*21980*/  ISETP.GT.AND P6, PT, R3, 0x58, PT ;  /* 0x000000580300780c */ /* 0x000fe20003fc4270 */
[----:B-----5:R-:W-:Y:S02]  /*21990*/  FMUL R12, R233, R2 ;  /* 0x00000002e90c7220 */ /* 0x020fe40000400000 */
        /* <DEDUP_REMOVED lines=14> */
[----:B------:R-:W-:-:S04]  /*21a80*/  ISETP.GT.AND P5, PT, R3, 0x58, PT ;  /* 0x000000580300780c */ /* 0x000fc80003fa4270 */
[----:B------:R-:W-:Y:S01]  /*21a90*/  ISETP.GT.AND P5, PT, R0, 0x88, P5 ;  /* 0x000000880000780c */ /* 0x000fe20002fa4270 */
        /* <DEDUP_REMOVED lines=247> */
[-C--:B0-----:R-:W-:Y:S01]  /*22a10*/  FMUL R12, R187, R2.reuse ;  /* 0x00000002bb0c7220 */ /* 0x081fe20000400000 */
[----:B------:R-:W-:Y:S01]  /*22a20*/  FMUL R14, R157, R2 ;  /* 0x000000029d0e7220 */ /* 0x000fe20000400000 */
        /* <DEDUP_REMOVED lines=63> */
[-C--:B0-----:R-:W-:Y:S01]  /*22e20*/  FMUL R12, R176, R2.reuse ;  /* 0x00000002b00c7220 */ /* 0x081fe20000400000 */
[----:B------:R-:W-:Y:S01]  /*22e30*/  FMUL R20, R20, R2 ;  /* 0x0000000214147220 */ /* 0x000fe20000400000 */
        /* <DEDUP_REMOVED lines=57> */
[-C--:B0-----:R-:W-:Y:S01]  /*231d0*/  FMUL R12, R166, R2.reuse ;  /* 0x00000002a60c7220 */ /* 0x081fe20000400000 */
[----:B------:R-:W-:Y:S01]  /*231e0*/  FMUL R153, R153, R2 ;  /* 0x0000000299997220 */ /* 0x000fe20000400000 */
        /* <DEDUP_REMOVED lines=26> */
[----:B------:R-:W-:Y:S01]  /*23390*/  ISETP.GT.AND P5, PT, R0, 0x88, P6 ;  /* 0x000000880000780c */ /* 0x000fe200037a4270 */
[----:B0-----:R-:W-:Y:S01]  /*233a0*/  FMUL R12, R160, R2 ;  /* 0x00000002a00c7220 */ /* 0x001fe20000400000 */
[----:B------:R-:W-:Y:S01]  /*233b0*/  ISETP.GT.AND P6, PT, R3, 0xe8, PT ;  /* 0x000000e80300780c */ /* 0x000fe20003fc4270 */
[----:B------:R-:W5:Y:S03]  /*233c0*/  LDL.LU R160, [R1+0x1e8] ;  /* 0x0001e80001a07983 */ /* 0x000f660000300800 */
[----:B------:R-:W-:-:S04]  /*233d0*/  F2FP.BF16.F32.PACK_AB R12, RZ, R12 ;  /* 0x0000000cff0c723e */ /* 0x000fc800000010ff */
[----:B------:R-:W-:Y:S01]  /*233e0*/  PRMT R13, R12, 0x7610, R13 ;  /* 0x000076100c0d7816 */ /* 0x000fe2000000000d */
[-C--:B------:R-:W-:Y:S01]  /*233f0*/  FMUL R12, R159, R2.reuse ;  /* 0x000000029f0c7220 */ /* 0x080fe20000400000 */
[----:B------:R-:W-:Y:S01]  /*23400*/  FMUL R23, R23, R2 ;  /* 0x0000000217177220 */ /* 0x000fe20000400000 */
[----:B------:R-:W5:Y:S04]  /*23410*/  LDL.LU R159, [R1+0x1ec] ;  /* 0x0001ec00019f7983 */ /* 0x000f680000300800 */
[----:B------:R0:W-:Y:S01]  /*23420*/  @P5 STG.E.U16 desc[UR36][R10.64+0x1c2], R13 ;  /* 0x0001c20d0a005986 */ /* 0x0001e2000c101524 */
[----:B------:R-:W-:Y:S02]  /*23430*/  ISETP.GT.AND P5, PT, R0, 0x80, P6 ;  /* 0x000000800000780c */ /* 0x000fe400037a4270 */
[----:B------:R-:W-:-:S04]  /*23440*/  F2FP.BF16.F32.PACK_AB R12, RZ, R12 ;  /* 0x0000000cff0c723e */ /* 0x000fc800000010ff */
[----:B------:R-:W-:Y:S02]  /*23450*/  PRMT R15, R12, 0x7610, R15 ;  /* 0x000076100c0f7816 */ /* 0x000fe4000000000f */
[----:B------:R-:W-:-:S05]  /*23460*/  ISETP.GT.AND P6, PT, R0, 0x88, P6 ;  /* 0x000000880000780c */ /* 0x000fca00037c4270 */
[----:B------:R1:W-:Y:S01]  /*23470*/  @P5 STG.E.U16 desc[UR36][R8.64+0x1d0], R15 ;  /* 0x0001d00f08005986 */ /* 0x0003e2000c101524 */
[----:B------:R-:W-:Y:S01]  /*23480*/  ISETP.GT.AND P5, PT, R0, 0x80, P4 ;  /* 0x000000800000780c */ /* 0x000fe200027a4270 */
[----:B0-----:R-:W-:Y:S01]  /*23490*/  FMUL R13, R158, R2 ;  /* 0x000000029e0d7220 */ /* 0x001fe20000400000 */
[----:B------:R-:W-:Y:S01]  /*234a0*/  F2FP.BF16.F32.PACK_AB R12, RZ, R14 ;  /* 0x0000000eff0c723e */ /* 0x000fe200000010ff */
[----:B------:R-:W5:Y:S03]  /*234b0*/  LDL.LU R158, [R1+0x1f0] ;  /* 0x0001f000019e7983 */ /* 0x000f660000300800 */
[----:B------:R-:W-:Y:S01]  /*234c0*/  F2FP.BF16.F32.PACK_AB R13, RZ, R13 ;  /* 0x0000000dff0d723e */ /* 0x000fe200000010ff */
[-C--:B------:R-:W-:Y:S01]  /*234d0*/  FMUL R14, R156, R2.reuse ;  /* 0x000000029c0e7220 */ /* 0x080fe20000400000 */
[----:B------:R-:W-:Y:S01]  /*234e0*/  ISETP.GT.AND P4, PT, R0, 0x88, P4 ;  /* 0x000000880000780c */ /* 0x000fe20002784270 */
[----:B------:R-:W-:Y:S01]  /*234f0*/  FMUL R152, R152, R2 ;  /* 0x0000000298987220 */ /* 0x000fe20000400000 */
[----:B------:R-:W5:Y:S04]  /*23500*/  LDL.LU R157, [R1+0x1f4] ;  /* 0x0001f400019d7983 */ /* 0x000f680000300800 */
[----:B------:R0:W-:Y:S01]  /*23510*/  @P5 STG.E.U16 desc[UR36][R8.64+0x1d2], R13 ;  /* 0x0001d20d08005986 */ /* 0x0001e2000c101524 */
[----:B------:R-:W-:-:S03]  /*23520*/  ISETP.GT.AND P5, PT, R0, 0x80, P2 ;  /* 0x000000800000780c */ /* 0x000fc600017a4270 */
[----:B------:R2:W-:Y:S01]  /*23530*/  @P6 STG.E.U16 desc[UR36][R10.64+0x1d0], R12 ;  /* 0x0001d00c0a006986 */ /* 0x0005e2000c101524 */
[C---:B------:R-:W-:Y:S02]  /*23540*/  ISETP.GT.AND P6, PT, R0.reuse, 0x80, P3 ;  /* 0x000000800000780c */ /* 0x040fe40001fc4270 */
[C---:B------:R-:W-:Y:S01]  /*23550*/  ISETP.GT.AND P3, PT, R0.reuse, 0x88, P3 ;  /* 0x000000880000780c */ /* 0x040fe20001f64270 */
[----:B-1----:R-:W-:Y:S01]  /*23560*/  FMUL R15, R155, R2 ;  /* 0x000000029b0f7220 */ /* 0x002fe20000400000 */
[----:B------:R-:W-:Y:S01]  /*23570*/  F2FP.BF16.F32.PACK_AB R14, RZ, R14 ;  /* 0x0000000eff0e723e */ /* 0x000fe200000010ff */
[----:B------:R-:W5:Y:S01]  /*23580*/  LDL.LU R156, [R1+0x1f8] ;  /* 0x0001f800019c7983 */ /* 0x000f620000300800 */
[----:B0-----:R-:W-:Y:S02]  /*23590*/  F2FP.BF16.F32.PACK_AB R13, RZ, R21 ;  /* 0x00000015ff0d723e */ /* 0x001fe400000010ff */
[----:B------:R-:W-:Y:S01]  /*235a0*/  ISETP.GT.AND P2, PT, R0, 0x88, P2 ;  /* 0x000000880000780c */ /* 0x000fe20001744270 */
[----:B------:R-:W-:Y:S01]  /*235b0*/  FMUL R22, R22, R2 ;  /* 0x0000000216167220 */ /* 0x000fe20000400000 */
[----:B--2---:R-:W-:Y:S01]  /*235c0*/  F2FP.BF16.F32.PACK_AB R12, RZ, R20 ;  /* 0x00000014ff0c723e */ /* 0x004fe200000010ff */
[----:B------:R-:W2:Y:S01]  /*235d0*/  LDL.LU R155, [R1+0x1fc] ;  /* 0x0001fc00019b7983 */ /* 0x000ea20000300800 */
[----:B------:R-:W-:-:S02]  /*235e0*/  PRMT R20, R14, 0x7610, R20 ;  /* 0x000076100e147816 */ /* 0x000fc40000000014 */
[----:B------:R-:W-:Y:S01]  /*235f0*/  F2FP.BF16.F32.PACK_AB R14, RZ, R15 ;  /* 0x0000000fff0e723e */ /* 0x000fe200000010ff */
[----:B------:R-:W3:Y:S04]  /*23600*/  LDL.LU R21, [R1+0xbc] ;  /* 0x0000bc0001157983 */ /* 0x000ee80000300800 */
[----:B------:R0:W-:Y:S01]  /*23610*/  @P4 STG.E.U16 desc[UR36][R10.64+0x1d2], R20 ;  /* 0x0001d2140a004986 */ /* 0x0001e2000c101524 */
[----:B------:R-:W-:-:S03]  /*23620*/  ISETP.GT.AND P4, PT, R0, 0x80, P0 ;  /* 0x000000800000780c */ /* 0x000fc60000784270 */
[----:B------:R1:W-:Y:S04]  /*23630*/  @P6 STG.E.U16 desc[UR36][R8.64+0x1e0], R13 ;  /* 0x0001e00d08006986 */ /* 0x0003e8000c101524 */
[----:B------:R-:W-:Y:S04]  /*23640*/  @P5 STG.E.U16 desc[UR36][R8.64+0x1e2], R12 ;  /* 0x0001e20c08005986 */ /* 0x000fe8000c101524 */
[----:B------:R4:W-:Y:S04]  /*23650*/  @P3 STG.E.U16 desc[UR36][R10.64+0x1e0], R14 ;  /* 0x0001e00e0a003986 */ /* 0x0009e8000c101524 */
[----:B0-----:R-:W5:Y:S01]  /*23660*/  LDL.LU R20, [R1+0xb8] ;  /* 0x0000b80001147983 */ /* 0x001f620000300800 */
[----:B-1----:R-:W-:-:S02]  /*23670*/  F2FP.BF16.F32.PACK_AB R13, RZ, R152 ;  /* 0x00000098ff0d723e */ /* 0x002fc400000010ff */
[----:B----4-:R-:W-:Y:S02]  /*23680*/  F2FP.BF16.F32.PACK_AB R14, RZ, R153 ;  /* 0x00000099ff0e723e */ /* 0x010fe400000010ff */
[----:B------:R-:W-:Y:S01]  /*23690*/  F2FP.BF16.F32.PACK_AB R12, RZ, R23 ;  /* 0x00000017ff0c723e */ /* 0x000fe200000010ff */
[----:B------:R-:W4:Y:S01]  /*236a0*/  LDL.LU R153, [R1+0xb4] ;  /* 0x0000b40001997983 */ /* 0x000f220000300800 */
[----:B------:R-:W-:Y:S02]  /*236b0*/  PRMT R15, R14, 0x7610, R15 ;  /* 0x000076100e0f7816 */ /* 0x000fe4000000000f */
[----:B------:R-:W-:Y:S01]  /*236c0*/  F2FP.BF16.F32.PACK_AB R14, RZ, R22 ;  /* 0x00000016ff0e723e */ /* 0x000fe200000010ff */
[----:B------:R-:W2:Y:S04]  /*236d0*/  LDL.LU R152, [R1+0xb0] ;  /* 0x0000b00001987983 */ /* 0x000ea80000300800 */
[----:B------:R-:W3:Y:S04]  /*236e0*/  LDL.LU R23, [R1+0xac] ;  /* 0x0000ac0001177983 */ /* 0x000ee80000300800 */
[----:B------:R-:W-:Y:S04]  /*236f0*/  @P2 STG.E.U16 desc[UR36][R10.64+0x1e2], R15 ;  /* 0x0001e20f0a002986 */ /* 0x000fe8000c101524 */
[----:B------:R-:W5:Y:S04]  /*23700*/  LDL.LU R22, [R1+0xa8] ;  /* 0x0000a80001167983 */ /* 0x000f680000300800 */
[----:B------:R0:W-:Y:S04]  /*23710*/  @P4 STG.E.U16 desc[UR36][R8.64+0x1f2], R12 ;  /* 0x0001f20c08004986 */ /* 0x0001e8000c101524 */
[----:B0-----:R-:W4:Y:S01]  /*23720*/  LDL.LU R12, [R1] ;  /* 0x00000000010c7983 */ /* 0x001f220000300800 */
[----:B------:R-:W-:-:S02]  /*23730*/  ISETP.GT.AND P3, PT, R0, 0x80, P1 ;  /* 0x000000800000780c */ /* 0x000fc40000f64270 */
[----:B------:R-:W-:Y:S01]  /*23740*/  ISETP.GT.AND P1, PT, R0, 0x88, P1 ;  /* 0x000000880000780c */ /* 0x000fe20000f24270 */
[----:B------:R-:W-:Y:S01]  /*23750*/  FMUL R154, R154, R2 ;  /* 0x000000029a9a7220 */ /* 0x000fe20000400000 */
[----:B------:R-:W-:Y:S02]  /*23760*/  ISETP.GT.AND P0, PT, R0, 0x88, P0 ;  /* 0x000000880000780c */ /* 0x000fe40000704270 */
[----:B------:R-:W-:-:S04]  /*23770*/  ISETP.GT.AND P5, PT, R3, 0x100, PT ;  /* 0x000001000300780c */ /* 0x000fc80003fa4270 */
[----:B------:R-:W-:-:S03]  /*23780*/  ISETP.GT.AND P2, PT, R0, RZ, P5 ;  /* 0x000000ff0000720c */ /* 0x000fc60002f44270 */
[----:B------:R0:W-:Y:S04]  /*23790*/  @P3 STG.E.U16 desc[UR36][R8.64+0x1f0], R13 ;  /* 0x0001f00d08003986 */ /* 0x0001e8000c101524 */
[----:B------:R1:W-:Y:S01]  /*237a0*/  @P1 STG.E.U16 desc[UR36][R10.64+0x1f0], R14 ;  /* 0x0001f00e0a001986 */ /* 0x0003e2000c101524 */
[----:B0-----:R-:W-:-:S03]  /*237b0*/  F2FP.BF16.F32.PACK_AB R13, RZ, R154 ;  /* 0x0000009aff0d723e */ /* 0x001fc600000010ff */
[----:B-1----:R-:W2:Y:S01]  /*237c0*/  LDL.LU R14, [R1+0x4] ;  /* 0x00000400010e7983 */ /* 0x002ea20000300800 */
[----:B------:R-:W-:-:S03]  /*237d0*/  PRMT R15, R13, 0x7610, R15 ;  /* 0x000076100d0f7816 */ /* 0x000fc6000000000f */
[----:B------:R-:W3:Y:S04]  /*237e0*/  LDL.LU R154, [R1+0xa4] ;  /* 0x0000a400019a7983 */ /* 0x000ee80000300800 */
[----:B------:R-:W5:Y:S04]  /*237f0*/  LDL.LU R13, [R1+0x8] ;  /* 0x00000800010d7983 */ /* 0x000f680000300800 */
[----:B------:R0:W-:Y:S04]  /*23800*/  @P0 STG.E.U16 desc[UR36][R10.64+0x1f2], R15 ;  /* 0x0001f20f0a000986 */ /* 0x0001e8000c101524 */
[----:B0-----:R-:W3:Y:S01]  /*23810*/  LDL.LU R11, [R1+0xc] ;  /* 0x00000c00010b7983 */ /* 0x001ee20000300800 */
[----:B----4-:R-:W-:-:S05]  /*23820*/  FMUL R12, R12, R2 ;  /* 0x000000020c0c7220 */ /* 0x010fca0000400000 */
[----:B------:R-:W-:-:S05]  /*23830*/  F2FP.BF16.F32.PACK_AB R12, RZ, R12 ;  /* 0x0000000cff0c723e */ /* 0x000fca00000010ff */
[----:B------:R0:W-:Y:S04]  /*23840*/  @P2 STG.E.U16 desc[UR36][R4.64+0x200], R12 ;  /* 0x0002000c04002986 */ /* 0x0001e8000c101524 */
[----:B0-----:R-:W4:Y:S01]  /*23850*/  LDL.LU R12, [R1+0x14] ;  /* 0x00001400010c7983 */ /* 0x001f220000300800 */
[----:B------:R-:W-:Y:S02]  /*23860*/  ISETP.GT.AND P6, PT, R3, 0x101, PT ;  /* 0x000001010300780c */ /* 0x000fe40003fc4270 */
[C---:B------:R-:W-:Y:S02]  /*23870*/  ISETP.GT.AND P1, PT, R0.reuse, 0x8, P5 ;  /* 0x000000080000780c */ /* 0x040fe40002f24270 */
[----:B------:R-:W-:Y:S01]  /*23880*/  ISETP.GT.AND P3, PT, R0, RZ, P6 ;  /* 0x000000ff0000720c */ /* 0x000fe20003764270 */
[-C--:B--2---:R-:W-:Y:S01]  /*23890*/  FMUL R14, R14, R2.reuse ;  /* 0x000000020e0e7220 */ /* 0x084fe20000400000 */
[----:B------:R-:W-:Y:S01]  /*238a0*/  ISETP.GT.AND P0, PT, R0, 0x8, P6 ;  /* 0x000000080000780c */ /* 0x000fe20003704270 */
[----:B-----5:R-:W-:-:S03]  /*238b0*/  FMUL R13, R13, R2 ;  /* 0x000000020d0d7220 */ /* 0x020fc60000400000 */
[----:B------:R-:W-:Y:S02]  /*238c0*/  F2FP.BF16.F32.PACK_AB R14, RZ, R14 ;  /* 0x0000000eff0e723e */ /* 0x000fe400000010ff */
[----:B------:R-:W-:-:S05]  /*238d0*/  F2FP.BF16.F32.PACK_AB R10, RZ, R13 ;  /* 0x0000000dff0a723e */ /* 0x000fca00000010ff */
[----:B------:R-:W-:Y:S04]  /*238e0*/  @P3 STG.E.U16 desc[UR36][R4.64+0x202], R14 ;  /* 0x0002020e04003986 */ /* 0x000fe8000c101524 */
[----:B------:R0:W-:Y:S01]  /*238f0*/  @P1 STG.E.U16 desc[UR36][R6.64+0x200], R10 ;  /* 0x0002000a06001986 */ /* 0x0001e2000c101524 */
[----:B---3--:R-:W-:-:S05]  /*23900*/  FMUL R11, R11, R2 ;  /* 0x000000020b0b7220 */ /* 0x008fca0000400000 */
[----:B------:R-:W-:Y:S01]  /*23910*/  F2FP.BF16.F32.PACK_AB R11, RZ, R11 ;  /* 0x0000000bff0b723e */ /* 0x000fe200000010ff */
[----:B0-----:R-:W2:Y:S03]  /*23920*/  LDL.LU R10, [R1+0x10] ;  /* 0x00001000010a7983 */ /* 0x001ea60000300800 */
[----:B------:R-:W-:-:S05]  /*23930*/  PRMT R13, R11, 0x7610, R13 ;  /* 0x000076100b0d7816 */ /* 0x000fca000000000d */
[----:B------:R0:W-:Y:S04]  /*23940*/  @P0 STG.E.U16 desc[UR36][R6.64+0x202], R13 ;  /* 0x0002020d06000986 */ /* 0x0001e8000c101524 */
[----:B0-----:R-:W3:Y:S01]  /*23950*/  LDL.LU R13, [R1+0x1c] ;  /* 0x00001c00010d7983 */ /* 0x001ee20000300800 */
[----:B----4-:R-:W-:-:S05]  /*23960*/  FMUL R12, R12, R2 ;  /* 0x000000020c0c7220 */ /* 0x010fca0000400000 */
[----:B------:R-:W-:-:S04]  /*23970*/  F2FP.BF16.F32.PACK_AB R11, RZ, R12 ;  /* 0x0000000cff0b723e */ /* 0x000fc800000010ff */
[----:B------:R-:W-:Y:S02]  /*23980*/  PRMT R12, R11, 0x7610, R12 ;  /* 0x000076100b0c7816 */ /* 0x000fe4000000000c */
[----:B------:R-:W4:Y:S01]  /*23990*/  LDL.LU R11, [R1+0x18] ;  /* 0x00001800010b7983 */ /* 0x000f220000300800 */
[C---:B------:R-:W-:Y:S02]  /*239a0*/  ISETP.GT.AND P5, PT, R3.reuse, 0x108, PT ;  /* 0x000001080300780c */ /* 0x040fe40003fa4270 */
[----:B------:R-:W-:Y:S02]  /*239b0*/  ISETP.GT.AND P4, PT, R3, 0x109, PT ;  /* 0x000001090300780c */ /* 0x000fe40003f84270 */
[C---:B------:R-:W-:Y:S02]  /*239c0*/  ISETP.GT.AND P2, PT, R0.reuse, RZ, P5 ;  /* 0x000000ff0000720c */ /* 0x040fe40002f44270 */
[----:B------:R-:W-:Y:S01]  /*239d0*/  ISETP.GT.AND P1, PT, R0, RZ, P4 ;  /* 0x000000ff0000720c */ /* 0x000fe20002724270 */
[----:B--2---:R-:W-:-:S05]  /*239e0*/  FMUL R10, R10, R2 ;  /* 0x000000020a0a7220 */ /* 0x004fca0000400000 */
[----:B------:R-:W-:-:S05]  /*239f0*/  F2FP.BF16.F32.PACK_AB R10, RZ, R10 ;  /* 0x0000000aff0a723e */ /* 0x000fca00000010ff */
[----:B------:R0:W-:Y:S04]  /*23a00*/  @P2 STG.E.U16 desc[UR36][R4.64+0x210], R10 ;  /* 0x0002100a04002986 */ /* 0x0001e8000c101524 */
[----:B------:R1:W-:Y:S01]  /*23a10*/  @P1 STG.E.U16 desc[UR36][R4.64+0x212], R12 ;  /* 0x0002120c04001986 */ /* 0x0003e2000c101524 */
[----:B0-----:R-:W-:Y:S02]  /*23a20*/  IMAD.U32 R10, RZ, RZ, UR5 ;  /* 0x00000005ff0a7e24 */ /* 0x001fe4000f8e00ff */
[----:B-1----:R-:W-:-:S03]  /*23a30*/  IMAD.U32 R12, RZ, RZ, UR4 ;  /* 0x00000004ff0c7e24 */ /* 0x002fc6000f8e00ff */
[----:B------:R-:W-:Y:S01]  /*23a40*/  IADD3 R10, P1, P2, R10, UR11, R4 ;  /* 0x0000000b0a0a7c10 */ /* 0x000fe2000fa3e004 */
[----:B----4-:R-:W-:-:S05]  /*23a50*/  FMUL R11, R11, R2 ;  /* 0x000000020b0b7220 */ /* 0x010fca0000400000 */
[----:B------:R-:W-:-:S04]  /*23a60*/  F2FP.BF16.F32.PACK_AB R11, RZ, R11 ;  /* 0x0000000bff0b723e */ /* 0x000fc800000010ff */
[----:B------:R-:W-:Y:S02]  /*23a70*/  PRMT R14, R11, 0x7610, R14 ;  /* 0x000076100b0e7816 */ /* 0x000fe4000000000e */
[----:B------:R-:W-:Y:S02]  /*23a80*/  IADD3.X R11, R12, UR10, R5, P1, P2 ;  /* 0x0000000a0c0b7c10 */ /* 0x000fe40008fe4405 */
[----:B------:R-:W2:Y:S01]  /*23a90*/  LDL.LU R12, [R1+0x20] ;  /* 0x00002000010c7983 */ /* 0x000ea20000300800 */
[C---:B------:R-:W-:Y:S02]  /*23aa0*/  ISETP.GT.AND P0, PT, R0.reuse, 0x8, P5 ;  /* 0x000000080000780c */ /* 0x040fe40002f04270 */
[----:B------:R-:W-:Y:S02]  /*23ab0*/  ISETP.GT.AND P3, PT, R3, 0x110, PT ;  /* 0x000001100300780c */ /* 0x000fe40003f64270 */
[----:B------:R-:W-:Y:S01]  /*23ac0*/  ISETP.GT.AND P1, PT, R0, 0x8, P4 ;  /* 0x000000080000780c */ /* 0x000fe20002724270 */
[----:B---3--:R-:W-:-:S08]  /*23ad0*/  FMUL R13, R13, R2 ;  /* 0x000000020d0d7220 */ /* 0x008fd00000400000 */
[----:B------:R-:W-:Y:S01]  /*23ae0*/  @P0 STG.E.U16 desc[UR36][R6.64+0x210], R14 ;  /* 0x0002100e06000986 */ /* 0x000fe2000c101524 */
[----:B------:R-:W-:Y:S02]  /*23af0*/  ISETP.GT.AND P0, PT, R0, RZ, P3 ;  /* 0x000000ff0000720c */ /* 0x000fe40001f04270 */
[----:B------:R-:W-:-:S05]  /*23b00*/  F2FP.BF16.F32.PACK_AB R13, RZ, R13 ;  /* 0x0000000dff0d723e */ /* 0x000fca00000010ff */
[----:B------:R-:W-:Y:S01]  /*23b10*/  @P1 STG.E.U16 desc[UR36][R6.64+0x212], R13 ;  /* 0x0002120d06001986 */ /* 0x000fe2000c101524 */
[----:B--2---:R-:W-:-:S05]  /*23b20*/  FMUL R12, R12, R2 ;  /* 0x000000020c0c7220 */ /* 0x004fca0000400000 */
[----:B------:R-:W-:-:S05]  /*23b30*/  F2FP.BF16.F32.PACK_AB R12, RZ, R12 ;  /* 0x0000000cff0c723e */ /* 0x000fca00000010ff */
[----:B------:R0:W-:Y:S04]  /*23b40*/  @P0 STG.E.U16 desc[UR36][R4.64+0x220], R12 ;  /* 0x0002200c04000986 */ /* 0x0001e8000c101524 */
[----:B0-----:R-:W2:Y:S02]  /*23b50*/  LDL.LU R12, [R1+0x24] ;  /* 0x00002400010c7983 */ /* 0x001ea40000300800 */
[----:B--2---:R-:W-:-:S05]  /*23b60*/  FMUL R12, R12, R2 ;  /* 0x000000020c0c7220 */ /* 0x004fca0000400000 */
[----:B------:R-:W-:-:S04]  /*23b70*/  F2FP.BF16.F32.PACK_AB R12, RZ, R12 ;  /* 0x0000000cff0c723e */ /* 0x000fc800000010ff */
[----:B------:R-:W-:Y:S02]  /*23b80*/  PRMT R13, R12, 0x7610, R13 ;  /* 0x000076100c0d7816 */ /* 0x000fe4000000000d */
[----:B------:R-:W2:Y:S01]  /*23b90*/  LDL.LU R12, [R1+0x28] ;  /* 0x00002800010c7983 */ /* 0x000ea20000300800 */
[----:B------:R-:W-:-:S04]  /*23ba0*/  ISETP.GT.AND P2, PT, R3, 0x111, PT ;  /* 0x000001110300780c */ /* 0x000fc80003f44270 */
[----:B------:R-:W-:-:S13]  /*23bb0*/  ISETP.GT.AND P0, PT, R0, RZ, P2 ;  /* 0x000000ff0000720c */ /* 0x000fda0001704270 */
[----:B------:R0:W-:Y:S01]  /*23bc0*/  @P0 STG.E.U16 desc[UR36][R4.64+0x222], R13 ;  /* 0x0002220d04000986 */ /* 0x0001e2000c101524 */
[----:B------:R-:W-:Y:S01]  /*23bd0*/  ISETP.GT.AND P0, PT, R0, 0x8, P3 ;  /* 0x000000080000780c */ /* 0x000fe20001f04270 */
[----:B--2---:R-:W-:-:S05]  /*23be0*/  FMUL R12, R12, R2 ;  /* 0x000000020c0c7220 */ /* 0x004fca0000400000 */
[----:B------:R-:W-:-:S04]  /*23bf0*/  F2FP.BF16.F32.PACK_AB R12, RZ, R12 ;  /* 0x0000000cff0c723e */ /* 0x000fc800000010ff */
[----:B0-----:R-:W-:Y:S02]  /*23c00*/  PRMT R13, R12, 0x7610, R13 ;  /* 0x000076100c0d7816 */ /* 0x001fe4000000000d */
[----:B------:R-:W2:Y:S04]  /*23c10*/  LDL.LU R12, [R1+0x2c] ;  /* 0x00002c00010c7983 */ /* 0x000ea80000300800 */
[----:B------:R0:W-:Y:S04]  /*23c20*/  @P0 STG.E.U16 desc[UR36][R6.64+0x220], R13 ;  /* 0x0002200d06000986 */ /* 0x0001e8000c101524 */
[----:B0-----:R-:W3:Y:S01]  /*23c30*/  LDL.LU R13, [R1+0x30] ;  /* 0x00003000010d7983 */ /* 0x001ee20000300800 */
[----:B------:R-:W-:-:S02]  /*23c40*/  ISETP.GT.AND P0, PT, R0, 0x8, P2 ;  /* 0x000000080000780c */ /* 0x000fc40001704270 */
[----:B------:R-:W-:Y:S01]  /*23c50*/  ISETP.GT.AND P2, PT, R3, 0x118, PT ;  /* 0x000001180300780c */ /* 0x000fe20003f44270 */
[----:B--2---:R-:W-:-:S05]  /*23c60*/  FMUL R12, R12, R2 ;  /* 0x000000020c0c7220 */ /* 0x004fca0000400000 */
[----:B------:R-:W-:-:S04]  /*23c70*/  F2FP.BF16.F32.PACK_AB R12, RZ, R12 ;  /* 0x0000000cff0c723e */ /* 0x000fc800000010ff */
[----:B------:R-:W-:-:S05]  /*23c80*/  PRMT R14, R12, 0x7610, R14 ;  /* 0x000076100c0e7816 */ /* 0x000fca000000000e */
[----:B------:R-:W-:Y:S01]  /*23c90*/  @P0 STG.E.U16 desc[UR36][R6.64+0x222], R14 ;  /* 0x0002220e06000986 */ /* 0x000fe2000c101524 */
[----:B------:R-:W-:Y:S01]  /*23ca0*/  ISETP.GT.AND P0, PT, R0, RZ, P2 ;  /* 0x000000ff0000720c */ /* 0x000fe20001704270 */
[----:B---3--:R-:W-:-:S05]  /*23cb0*/  FMUL R13, R13, R2 ;  /* 0x000000020d0d7220 */ /* 0x008fca0000400000 */
[----:B------:R-:W-:Y:S02]  /*23cc0*/  F2FP.BF16.F32.PACK_AB R12, RZ, R13 ;  /* 0x0000000dff0c723e */ /* 0x000fe400000010ff */
[----:B------:R-:W2:Y:S05]  /*23cd0*/  LDL.LU R13, [R1+0x98] ;  /* 0x00009800010d7983 */ /* 0x000eaa0000300800 */
[----:B------:R0:W-:Y:S04]  /*23ce0*/  @P0 STG.E.U16 desc[UR36][R4.64+0x230], R12 ;  /* 0x0002300c04000986 */ /* 0x0001e8000c101524 */
[----:B0-----:R-:W3:Y:S01]  /*23cf0*/  LDL.LU R12, [R1+0x34] ;  /* 0x00003400010c7983 */ /* 0x001ee20000300800 */
[----:B------:R-:W-:-:S04]  /*23d00*/  ISETP.GT.AND P1, PT, R3, 0x119, PT ;  /* 0x000001190300780c */ /* 0x000fc80003f24270 */
[----:B------:R-:W-:Y:S01]  /*23d10*/  ISETP.GT.AND P0, PT, R0, RZ, P1 ;  /* 0x000000ff0000720c */ /* 0x000fe20000f04270 */
[----:B---3--:R-:W-:-:S05]  /*23d20*/  FMUL R12, R12, R2 ;  /* 0x000000020c0c7220 */ /* 0x008fca0000400000 */
[----:B------:R-:W-:-:S07]  /*23d30*/  F2FP.BF16.F32.PACK_AB R12, RZ, R12 ;  /* 0x0000000cff0c723e */ /* 0x000fce00000010ff */
[----:B------:R0:W-:Y:S04]  /*23d40*/  @P0 STG.E.U16 desc[UR36][R4.64+0x232], R12 ;  /* 0x0002320c04000986 */ /* 0x0001e8000c101524 */
[----:B0-----:R-:W3:Y:S01]  /*23d50*/  LDL.LU R12, [R1+0x38] ;  /* 0x00003800010c7983 */ /* 0x001ee20000300800 */
[----:B------:R-:W-:Y:S01]  /*23d60*/  ISETP.GT.AND P0, PT, R0, 0x8, P2 ;  /* 0x000000080000780c */ /* 0x000fe20001704270 */
        /* <DEDUP_REMOVED lines=127> */
[----:B--2---:R-:W-:-:S05]  /*24560*/  FMUL R13, R13, R2 ;  /* 0x000000020d0d7220 */ /* 0x004fca0000400000 */
[----:B------:R-:W-:Y:S01]  /*24570*/  F2FP.BF16.F32.PACK_AB R13, RZ, R13 ;  /* 0x0000000dff0d723e */ /* 0x000fe200000010ff */
[----:B---3--:R-:W-:-:S05]  /*24580*/  FMUL R12, R12, R2 ;  /* 0x000000020c0c7220 */ /* 0x008fca0000400000 */
[----:B------:R-:W-:-:S05]  /*24590*/  F2FP.BF16.F32.PACK_AB R12, RZ, R12 ;  /* 0x0000000cff0c723e */ /* 0x000fca00000010ff */
[----:B------:R0:W-:Y:S02]  /*245a0*/  @P0 STG.E.U16 desc[UR36][R4.64+0x292], R12 ;  /* 0x0002920c04000986 */ /* 0x0001e4000c101524 */
[----:B0-----:R-:W-:Y:S02]  /*245b0*/  PRMT R12, R13, 0x7610, R12 ;  /* 0x000076100d0c7816 */ /* 0x001fe4000000000c */
[----:B------:R-:W2:Y:S01]  /*245c0*/  LDL.LU R13, [R1+0x9c] ;  /* 0x00009c00010d7983 */ /* 0x000ea20000300800 */
[----:B------:R-:W-:-:S13]  /*245d0*/  ISETP.GT.AND P0, PT, R0, 0x8, P2 ;  /* 0x000000080000780c */ /* 0x000fda0001704270 */
[----:B------:R0:W-:Y:S01]  /*245e0*/  @P0 STG.E.U16 desc[UR36][R6.64+0x290], R12 ;  /* 0x0002900c06000986 */ /* 0x0001e2000c101524 */
[----:B--2---:R-:W-:-:S05]  /*245f0*/  FMUL R13, R13, R2 ;  /* 0x000000020d0d7220 */ /* 0x004fca0000400000 */
[----:B------:R-:W-:-:S04]  /*24600*/  F2FP.BF16.F32.PACK_AB R13, RZ, R13 ;  /* 0x0000000dff0d723e */ /* 0x000fc800000010ff */
[----:B0-----:R-:W-:Y:S02]  /*24610*/  PRMT R12, R13, 0x7610, R12 ;  /* 0x000076100d0c7816 */ /* 0x001fe4000000000c */
[----:B------:R-:W2:Y:S01]  /*24620*/  LDL.LU R13, [R1+0xa0] ;  /* 0x0000a000010d7983 */ /* 0x000ea20000300800 */
[----:B------:R-:W-:Y:S02]  /*24630*/  ISETP.GT.AND P0, PT, R0, 0x8, P1 ;  /* 0x000000080000780c */ /* 0x000fe40000f04270 */
[----:B------:R-:W-:-:S11]  /*24640*/  ISETP.GT.AND P2, PT, R3, 0x150, PT ;  /* 0x000001500300780c */ /* 0x000fd60003f44270 */
[----:B------:R0:W-:Y:S01]  /*24650*/  @P0 STG.E.U16 desc[UR36][R6.64+0x292], R12 ;  /* 0x0002920c06000986 */ /* 0x0001e2000c101524 */
[----:B------:R-:W-:Y:S02]  /*24660*/  ISETP.GT.AND P0, PT, R0, RZ, P2 ;  /* 0x000000ff0000720c */ /* 0x000fe40001704270 */
[----:B------:R-:W-:Y:S01]  /*24670*/  ISETP.GT.AND P1, PT, R3, 0x151, PT ;  /* 0x000001510300780c */ /* 0x000fe20003f24270 */
[----:B0-----:R-:W-:-:S05]  /*24680*/  FMUL R12, R22, R2 ;  /* 0x00000002160c7220 */ /* 0x001fca0000400000 */
[----:B------:R-:W-:-:S04]  /*24690*/  F2FP.BF16.F32.PACK_AB R12, RZ, R12 ;  /* 0x0000000cff0c723e */ /* 0x000fc800000010ff */
[----:B------:R-:W-:Y:S01]  /*246a0*/  PRMT R15, R12, 0x7610, R15 ;  /* 0x000076100c0f7816 */ /* 0x000fe2000000000f */
[----:B------:R-:W-:-:S05]  /*246b0*/  FMUL R12, R23, R2 ;  /* 0x00000002170c7220 */ /* 0x000fca0000400000 */
[----:B------:R-:W-:Y:S01]  /*246c0*/  F2FP.BF16.F32.PACK_AB R12, RZ, R12 ;  /* 0x0000000cff0c723e */ /* 0x000fe200000010ff */
[----:B--2---:R-:W-:-:S05]  /*246d0*/  FMUL R13, R13, R2 ;  /* 0x000000020d0d7220 */ /* 0x004fca0000400000 */
[----:B------:R-:W-:-:S04]  /*246e0*/  F2FP.BF16.F32.PACK_AB R13, RZ, R13 ;  /* 0x0000000dff0d723e */ /* 0x000fc800000010ff */
[----:B------:R-:W-:Y:S01]  /*246f0*/  PRMT R14, R13, 0x7610, R14 ;  /* 0x000076100d0e7816 */ /* 0x000fe2000000000e */
[----:B------:R-:W-:-:S04]  /*24700*/  FMUL R13, R154, R2 ;  /* 0x000000029a0d7220 */ /* 0x000fc80000400000 */
[----:B------:R0:W-:Y:S01]  /*24710*/  @P0 STG.E.U16 desc[UR36][R4.64+0x2a0], R14 ;  /* 0x0002a00e04000986 */ /* 0x0001e2000c101524 */
[----:B------:R-:W-:Y:S02]  /*24720*/  ISETP.GT.AND P0, PT, R0, RZ, P1 ;  /* 0x000000ff0000720c */ /* 0x000fe40000f04270 */
[----:B------:R-:W-:-:S11]  /*24730*/  F2FP.BF16.F32.PACK_AB R13, RZ, R13 ;  /* 0x0000000dff0d723e */ /* 0x000fd600000010ff */
[----:B------:R1:W-:Y:S01]  /*24740*/  @P0 STG.E.U16 desc[UR36][R4.64+0x2a2], R13 ;  /* 0x0002a20d04000986 */ /* 0x0003e2000c101524 */
[----:B------:R-:W-:Y:S02]  /*24750*/  ISETP.GT.AND P0, PT, R0, 0x8, P2 ;  /* 0x000000080000780c */ /* 0x000fe40001704270 */
[----:B0-----:R-:W-:-:S11]  /*24760*/  PRMT R14, R12, 0x7610, R14 ;  /* 0x000076100c0e7816 */ /* 0x001fd6000000000e */
[----:B------:R0:W-:Y:S01]  /*24770*/  @P0 STG.E.U16 desc[UR36][R6.64+0x2a0], R15 ;  /* 0x0002a00f06000986 */ /* 0x0001e2000c101524 */
[----:B------:R-:W-:Y:S02]  /*24780*/  ISETP.GT.AND P0, PT, R0, 0x8, P1 ;  /* 0x000000080000780c */ /* 0x000fe40000f04270 */
[----:B------:R-:W-:Y:S01]  /*24790*/  ISETP.GT.AND P2, PT, R3, 0x158, PT ;  /* 0x000001580300780c */ /* 0x000fe20003f44270 */
[----:B------:R-:W-:-:S05]  /*247a0*/  FMUL R12, R152, R2 ;  /* 0x00000002980c7220 */ /* 0x000fca0000400000 */
[----:B------:R-:W-:-:S05]  /*247b0*/  F2FP.BF16.F32.PACK_AB R12, RZ, R12 ;  /* 0x0000000cff0c723e */ /* 0x000fca00000010ff */
[----:B------:R2:W-:Y:S01]  /*247c0*/  @P0 STG.E.U16 desc[UR36][R6.64+0x2a2], R14 ;  /* 0x0002a20e06000986 */ /* 0x0005e2000c101524 */
[----:B------:R-:W-:Y:S02]  /*247d0*/  ISETP.GT.AND P0, PT, R0, RZ, P2 ;  /* 0x000000ff0000720c */ /* 0x000fe40001704270 */
[----:B-1----:R-:W-:Y:S02]  /*247e0*/  PRMT R13, R12, 0x7610, R13 ;  /* 0x000076100c0d7816 */ /* 0x002fe4000000000d */
[----:B------:R-:W-:Y:S01]  /*247f0*/  ISETP.GT.AND P1, PT, R3, 0x159, PT ;  /* 0x000001590300780c */ /* 0x000fe20003f24270 */
[----:B------:R-:W-:-:S08]  /*24800*/  FMUL R12, R153, R2 ;  /* 0x00000002990c7220 */ /* 0x000fd00000400000 */
[----:B------:R1:W-:Y:S01]  /*24810*/  @P0 STG.E.U16 desc[UR36][R4.64+0x2b0], R13 ;  /* 0x0002b00d04000986 */ /* 0x0003e2000c101524 */
[----:B------:R-:W-:Y:S02]  /*24820*/  ISETP.GT.AND P0, PT, R0, RZ, P1 ;  /* 0x000000ff0000720c */ /* 0x000fe40000f04270 */
[----:B------:R-:W-:-:S04]  /*24830*/  F2FP.BF16.F32.PACK_AB R12, RZ, R12 ;  /* 0x0000000cff0c723e */ /* 0x000fc800000010ff */
[----:B0-----:R-:W-:Y:S01]  /*24840*/  PRMT R15, R12, 0x7610, R15 ;  /* 0x000076100c0f7816 */ /* 0x001fe2000000000f */
[----:B------:R-:W-:-:S06]  /*24850*/  FMUL R12, R20, R2 ;  /* 0x00000002140c7220 */ /* 0x000fcc0000400000 */
[----:B------:R0:W-:Y:S01]  /*24860*/  @P0 STG.E.U16 desc[UR36][R4.64+0x2b2], R15 ;  /* 0x0002b20f04000986 */ /* 0x0001e2000c101524 */
[----:B------:R-:W-:Y:S02]  /*24870*/  ISETP.GT.AND P0, PT, R0, 0x8, P2 ;  /* 0x000000080000780c */ /* 0x000fe40001704270 */
[----:B------:R-:W-:-:S04]  /*24880*/  F2FP.BF16.F32.PACK_AB R12, RZ, R12 ;  /* 0x0000000cff0c723e */ /* 0x000fc800000010ff */
[----:B--2---:R-:W-:Y:S01]  /*24890*/  PRMT R14, R12, 0x7610, R14 ;  /* 0x000076100c0e7816 */ /* 0x004fe2000000000e */
[----:B------:R-:W-:-:S06]  /*248a0*/  FMUL R12, R21, R2 ;  /* 0x00000002150c7220 */ /* 0x000fcc0000400000 */
[----:B------:R2:W-:Y:S01]  /*248b0*/  @P0 STG.E.U16 desc[UR36][R6.64+0x2b0], R14 ;  /* 0x0002b00e06000986 */ /* 0x0005e2000c101524 */
[----:B------:R-:W-:Y:S02]  /*248c0*/  ISETP.GT.AND P0, PT, R0, 0x8, P1 ;  /* 0x000000080000780c */ /* 0x000fe40000f04270 */
[----:B------:R-:W-:Y:S02]  /*248d0*/  F2FP.BF16.F32.PACK_AB R12, RZ, R12 ;  /* 0x0000000cff0c723e */ /* 0x000fe400000010ff */
[----:B------:R-:W-:Y:S02]  /*248e0*/  ISETP.GT.AND P2, PT, R3, 0x160, PT ;  /* 0x000001600300780c */ /* 0x000fe40003f44270 */
[----:B-1----:R-:W-:Y:S01]  /*248f0*/  PRMT R13, R12, 0x7610, R13 ;  /* 0x000076100c0d7816 */ /* 0x002fe2000000000d */
[----:B------:R-:W-:-:S06]  /*24900*/  FMUL R12, R235, R2 ;  /* 0x00000002eb0c7220 */ /* 0x000fcc0000400000 */
[----:B------:R1:W-:Y:S01]  /*24910*/  @P0 STG.E.U16 desc[UR36][R6.64+0x2b2], R13 ;  /* 0x0002b20d06000986 */ /* 0x0003e2000c101524 */
[----:B------:R-:W-:Y:S02]  /*24920*/  ISETP.GT.AND P0, PT, R0, RZ, P2 ;  /* 0x000000ff0000720c */ /* 0x000fe40001704270 */
[----:B------:R-:W-:Y:S02]  /*24930*/  F2FP.BF16.F32.PACK_AB R12, RZ, R12 ;  /* 0x0000000cff0c723e */ /* 0x000fe400000010ff */
[----:B------:R-:W-:Y:S02]  /*24940*/  ISETP.GT.AND P1, PT, R3, 0x161, PT ;  /* 0x000001610300780c */ /* 0x000fe40003f24270 */
[----:B0-----:R-:W-:Y:S01]  /*24950*/  PRMT R15, R12, 0x7610, R15 ;  /* 0x000076100c0f7816 */ /* 0x001fe2000000000f */
[----:B------:R-:W-:-:S06]  /*24960*/  FMUL R12, R234, R2 ;  /* 0x00000002ea0c7220 */ /* 0x000fcc0000400000 */
[----:B------:R0:W-:Y:S01]  /*24970*/  @P0 STG.E.U16 desc[UR36][R4.64+0x2c0], R15 ;  /* 0x0002c00f04000986 */ /* 0x0001e2000c101524 */
[----:B------:R-:W-:Y:S02]  /*24980*/  ISETP.GT.AND P0, PT, R0, RZ, P1 ;  /* 0x000000ff0000720c */ /* 0x000fe40000f04270 */
[----:B------:R-:W-:-:S04]  /*24990*/  F2FP.BF16.F32.PACK_AB R12, RZ, R12 ;  /* 0x0000000cff0c723e */ /* 0x000fc800000010ff */
[----:B--2---:R-:W-:Y:S01]  /*249a0*/  PRMT R14, R12, 0x7610, R14 ;  /* 0x000076100c0e7816 */ /* 0x004fe2000000000e */
[----:B------:R-:W-:-:S06]  /*249b0*/  FMUL R12, R233, R2 ;  /* 0x00000002e90c7220 */ /* 0x000fcc0000400000 */
[----:B------:R2:W-:Y:S01]  /*249c0*/  @P0 STG.E.U16 desc[UR36][R4.64+0x2c2], R14 ;  /* 0x0002c20e04000986 */ /* 0x0005e2000c101524 */
[----:B------:R-:W-:Y:S02]  /*249d0*/  ISETP.GT.AND P0, PT, R0, 0x8, P2 ;  /* 0x000000080000780c */ /* 0x000fe40001704270 */
[----:B------:R-:W-:-:S04]  /*249e0*/  F2FP.BF16.F32.PACK_AB R12, RZ, R12 ;  /* 0x0000000cff0c723e */ /* 0x000fc800000010ff */
[----:B-1----:R-:W-:Y:S01]  /*249f0*/  PRMT R13, R12, 0x7610, R13 ;  /* 0x000076100c0d7816 */ /* 0x002fe2000000000d */
[----:B------:R-:W-:-:S06]  /*24a00*/  FMUL R12, R232, R2 ;  /* 0x00000002e80c7220 */ /* 0x000fcc0000400000 */
[----:B------:R1:W-:Y:S01]  /*24a10*/  @P0 STG.E.U16 desc[UR36][R6.64+0x2c0], R13 ;  /* 0x0002c00d06000986 */ /* 0x0003e2000c101524 */
[----:B------:R-:W-:Y:S02]  /*24a20*/  ISETP.GT.AND P0, PT, R0, 0x8, P1 ;  /* 0x000000080000780c */ /* 0x000fe40000f04270 */
[----:B------:R-:W-:Y:S02]  /*24a30*/  F2FP.BF16.F32.PACK_AB R12, RZ, R12 ;  /* 0x0000000cff0c723e */ /* 0x000fe400000010ff */
[----:B------:R-:W-:Y:S02]  /*24a40*/  ISETP.GT.AND P2, PT, R3, 0x168, PT ;  /* 0x000001680300780c */ /* 0x000fe40003f44270 */
[----:B0-----:R-:W-:Y:S01]  /*24a50*/  PRMT R15, R12, 0x7610, R15 ;  /* 0x000076100c0f7816 */ /* 0x001fe2000000000f */
[----:B------:R-:W-:-:S06]  /*24a60*/  FMUL R12, R231, R2 ;  /* 0x00000002e70c7220 */ /* 0x000fcc0000400000 */
[----:B------:R0:W-:Y:S01]  /*24a70*/  @P0 STG.E.U16 desc[UR36][R6.64+0x2c2], R15 ;  /* 0x0002c20f06000986 */ /* 0x0001e2000c101524 */
[----:B------:R-:W-:Y:S02]  /*24a80*/  ISETP.GT.AND P0, PT, R0, RZ, P2 ;  /* 0x000000ff0000720c */ /* 0x000fe40001704270 */
[----:B------:R-:W-:Y:S02]  /*24a90*/  F2FP.BF16.F32.PACK_AB R12, RZ, R12 ;  /* 0x0000000cff0c723e */ /* 0x000fe400000010ff */
[----:B------:R-:W-:Y:S02]  /*24aa0*/  ISETP.GT.AND P1, PT, R3, 0x169, PT ;  /* 0x000001690300780c */ /* 0x000fe40003f24270 */
[----:B--2---:R-:W-:Y:S01]  /*24ab0*/  PRMT R14, R12, 0x7610, R14 ;  /* 0x000076100c0e7816 */ /* 0x004fe2000000000e */
[----:B------:R-:W-:-:S06]  /*24ac0*/  FMUL R12, R230, R2 ;  /* 0x00000002e60c7220 */ /* 0x000fcc0000400000 */
[----:B------:R2:W-:Y:S01]  /*24ad0*/  @P0 STG.E.U16 desc[UR36][R4.64+0x2d0], R14 ;  /* 0x0002d00e04000986 */ /* 0x0005e2000c101524 */
[----:B------:R-:W-:Y:S02]  /*24ae0*/  ISETP.GT.AND P0, PT, R0, RZ, P1 ;  /* 0x000000ff0000720c */ /* 0x000fe40000f04270 */
[----:B------:R-:W-:-:S04]  /*24af0*/  F2FP.BF16.F32.PACK_AB R12, RZ, R12 ;  /* 0x0000000cff0c723e */ /* 0x000fc800000010ff */
[----:B-1----:R-:W-:Y:S01]  /*24b00*/  PRMT R13, R12, 0x7610, R13 ;  /* 0x000076100c0d7816 */ /* 0x002fe2000000000d */
[----:B------:R-:W-:-:S06]  /*24b10*/  FMUL R12, R229, R2 ;  /* 0x00000002e50c7220 */ /* 0x000fcc0000400000 */
[----:B------:R1:W-:Y:S01]  /*24b20*/  @P0 STG.E.U16 desc[UR36][R4.64+0x2d2], R13 ;  /* 0x0002d20d04000986 */ /* 0x0003e2000c101524 */
[----:B------:R-:W-:Y:S02]  /*24b30*/  ISETP.GT.AND P0, PT, R0, 0x8, P2 ;  /* 0x000000080000780c */ /* 0x000fe40001704270 */
[----:B------:R-:W-:-:S04]  /*24b40*/  F2FP.BF16.F32.PACK_AB R12, RZ, R12 ;  /* 0x0000000cff0c723e */ /* 0x000fc800000010ff */
[----:B0-----:R-:W-:Y:S01]  /*24b50*/  PRMT R15, R12, 0x7610, R15 ;  /* 0x000076100c0f7816 */ /* 0x001fe2000000000f */
[----:B------:R-:W-:-:S06]  /*24b60*/  FMUL R12, R228, R2 ;  /* 0x00000002e40c7220 */ /* 0x000fcc0000400000 */
[----:B------:R0:W-:Y:S01]  /*24b70*/  @P0 STG.E.U16 desc[UR36][R6.64+0x2d0], R15 ;  /* 0x0002d00f06000986 */ /* 0x0001e2000c101524 */
[----:B------:R-:W-:Y:S02]  /*24b80*/  ISETP.GT.AND P0, PT, R0, 0x8, P1 ;  /* 0x000000080000780c */ /* 0x000fe40000f04270 */
[----:B------:R-:W-:Y:S02]  /*24b90*/  F2FP.BF16.F32.PACK_AB R12, RZ, R12 ;  /* 0x0000000cff0c723e */ /* 0x000fe400000010ff */
[----:B------:R-:W-:Y:S02]  /*24ba0*/  ISETP.GT.AND P2, PT, R3, 0x170, PT ;  /* 0x000001700300780c */ /* 0x000fe40003f44270 */
[----:B--2---:R-:W-:Y:S01]  /*24bb0*/  PRMT R14, R12, 0x7610, R14 ;  /* 0x000076100c0e7816 */ /* 0x004fe2000000000e */
[----:B------:R-:W-:-:S06]  /*24bc0*/  FMUL R12, R227, R2 ;  /* 0x00000002e30c7220 */ /* 0x000fcc0000400000 */
[----:B------:R2:W-:Y:S01]  /*24bd0*/  @P0 STG.E.U16 desc[UR36][R6.64+0x2d2], R14 ;  /* 0x0002d20e06000986 */ /* 0x0005e2000c101524 */
[----:B------:R-:W-:Y:S02]  /*24be0*/  ISETP.GT.AND P0, PT, R0, RZ, P2 ;  /* 0x000000ff0000720c */ /* 0x000fe40001704270 */
[----:B------:R-:W-:Y:S02]  /*24bf0*/  F2FP.BF16.F32.PACK_AB R12, RZ, R12 ;  /* 0x0000000cff0c723e */ /* 0x000fe400000010ff */
[----:B------:R-:W-:Y:S02]  /*24c00*/  ISETP.GT.AND P1, PT, R3, 0x171, PT ;  /* 0x000001710300780c */ /* 0x000fe40003f24270 */
[----:B-1----:R-:W-:Y:S01]  /*24c10*/  PRMT R13, R12, 0x7610, R13 ;  /* 0x000076100c0d7816 */ /* 0x002fe2000000000d */
[----:B------:R-:W-:-:S06]  /*24c20*/  FMUL R12, R226, R2 ;  /* 0x00000002e20c7220 */ /* 0x000fcc0000400000 */
        /* <DEDUP_REMOVED lines=346> */
[----:B------:R-:W-:-:S04]  /*261d0*/  ISETP.GT.AND P0, PT, R3, 0x1f0, PT ;  /* 0x000001f00300780c */ /* 0x000fc80003f04270 */
        /* <DEDUP_REMOVED lines=26> */
[----:B------:R-:W-:Y:S01]  /*26380*/  @P1 STG.E.U16 desc[UR36][R4.64+0x3f0], R14 ;  /* 0x0003f00e04001986 */ /* 0x000fe2000c101524 */
[----:B------:R-:W-:-:S04]  /*26390*/  ISETP.GT.AND P1, PT, R3, 0x1f9, PT ;  /* 0x000001f90300780c */ /* 0x000fc80003f24270 */
[----:B------:R-:W-:Y:S02]  /*263a0*/  ISETP.GT.AND P6, PT, R0, RZ, P1 ;  /* 0x000000ff0000720c */ /* 0x000fe40000fc4270 */
[----:B------:R-:W-:-:S04]  /*263b0*/  F2FP.BF16.F32.PACK_AB R12, RZ, R12 ;  /* 0x0000000cff0c723e */ /* 0x000fc800000010ff */
[----:B-1----:R-:W-:Y:S01]  /*263c0*/  PRMT R13, R12, 0x7610, R13 ;  /* 0x000076100c0d7816 */ /* 0x002fe2000000000d */
[----:B------:R-:W-:-:S06]  /*263d0*/  FMUL R12, R156, R2 ;  /* 0x000000029c0c7220 */ /* 0x000fcc0000400000 */
[----:B------:R1:W-:Y:S01]  /*263e0*/  @P6 STG.E.U16 desc[UR36][R4.64+0x3f2], R13 ;  /* 0x0003f20d04006986 */ /* 0x0003e2000c101524 */
[----:B------:R-:W-:Y:S02]  /*263f0*/  ISETP.GT.AND P6, PT, R0, 0x8, P2 ;  /* 0x000000080000780c */ /* 0x000fe400017c4270 */
[----:B------:R-:W-:-:S04]  /*26400*/  F2FP.BF16.F32.PACK_AB R12, RZ, R12 ;  /* 0x0000000cff0c723e */ /* 0x000fc800000010ff */
[----:B0-----:R-:W-:-:S07]  /*26410*/  PRMT R15, R12, 0x7610, R15 ;  /* 0x000076100c0f7816 */ /* 0x001fce000000000f */
[----:B-1----:R-:W-:Y:S02]  /*26420*/  @P6 IMAD.MOV.U32 R4, RZ, RZ, R6 ;  /* 0x000000ffff046224 */ /* 0x002fe400078e0006 */
[----:B------:R-:W-:Y:S02]  /*26430*/  @P6 IMAD.MOV.U32 R5, RZ, RZ, R7 ;  /* 0x000000ffff056224 */ /* 0x000fe400078e0007 */
[----:B------:R-:W-:-:S03]  /*26440*/  FMUL R12, R155, R2 ;  /* 0x000000029b0c7220 */ /* 0x000fc60000400000 */
[----:B------:R0:W-:Y:S01]  /*26450*/  @P6 STG.E.U16 desc[UR36][R4.64+0x3f0], R15 ;  /* 0x0003f00f04006986 */ /* 0x0001e2000c101524 */
[----:B------:R-:W-:Y:S02]  /*26460*/  ISETP.GT.AND P6, PT, R0, 0x8, P1 ;  /* 0x000000080000780c */ /* 0x000fe40000fc4270 */
[----:B------:R-:W-:Y:S01]  /*26470*/  F2FP.BF16.F32.PACK_AB R12, RZ, R12 ;  /* 0x0000000cff0c723e */ /* 0x000fe200000010ff */
[----:B------:R-:W-:-:S10]  /*26480*/  FMUL R24, R24, R2 ;  /* 0x0000000218187220 */ /* 0x000fd40000400000 */
[----:B------:R1:W-:Y:S01]  /*26490*/  @P6 STG.E.U16 desc[UR36][R6.64+0x3f2], R12 ;  /* 0x0003f20c06006986 */ /* 0x0003e2000c101524 */
[----:B------:R-:W-:-:S04]  /*264a0*/  ISETP.GT.AND P6, PT, R3, 0x100, PT ;  /* 0x000001000300780c */ /* 0x000fc80003fc4270 */
[----:B------:R-:W-:Y:S02]  /*264b0*/  ISETP.GT.AND P6, PT, R0, 0x80, P6 ;  /* 0x000000800000780c */ /* 0x000fe400037c4270 */
[----:B------:R-:W-:Y:S01]  /*264c0*/  F2FP.BF16.F32.PACK_AB R24, RZ, R24 ;  /* 0x00000018ff18723e */ /* 0x000fe200000010ff */
[----:B------:R-:W-:-:S10]  /*264d0*/  FMUL R25, R25, R2 ;  /* 0x0000000219197220 */ /* 0x000fd40000400000 */
[----:B------:R1:W-:Y:S01]  /*264e0*/  @P6 STG.E.U16 desc[UR36][R8.64+0x200], R24 ;  /* 0x0002001808006986 */ /* 0x0003e2000c101524 */
[----:B------:R-:W-:-:S04]  /*264f0*/  ISETP.GT.AND P6, PT, R3, 0x101, PT ;  /* 0x000001010300780c */ /* 0x000fc80003fc4270 */
[----:B------:R-:W-:Y:S02]  /*26500*/  ISETP.GT.AND P6, PT, R0, 0x80, P6 ;  /* 0x000000800000780c */ /* 0x000fe400037c4270 */
[----:B------:R-:W-:-:S11]  /*26510*/  F2FP.BF16.F32.PACK_AB R25, RZ, R25 ;  /* 0x00000019ff19723e */ /* 0x000fd600000010ff */
[----:B------:R1:W-:Y:S01]  /*26520*/  @P6 STG.E.U16 desc[UR36][R8.64+0x202], R25 ;  /* 0x0002021908006986 */ /* 0x0003e2000c101524 */
[----:B0-----:R-:W-:-:S04]  /*26530*/  IADD3 R4, P6, R8, UR5, RZ ;  /* 0x0000000508047c10 */ /* 0x001fc8000ffde0ff */
[----:B------:R-:W-:Y:S02]  /*26540*/  IADD3.X R5, R9, UR4, RZ, P6, !PT ;  /* 0x0000000409057c10 */ /* 0x000fe4000b7fe4ff */
[----:B------:R-:W-:Y:S01]  /*26550*/  ISETP.GT.AND P6, PT, R3, 0x100, PT ;  /* 0x000001000300780c */ /* 0x000fe20003fc4270 */
[----:B------:R-:W-:-:S03]  /*26560*/  FMUL R26, R26, R2 ;  /* 0x000000021a1a7220 */ /* 0x000fc60000400000 */
        /* <DEDUP_REMOVED lines=569> */
[----:B------:R-:W-:Y:S02]  /*28900*/  ISETP.GT.AND P6, PT, R0, 0x80, P5 ;  /* 0x000000800000780c */ /* 0x000fe40002fc4270 */
[----:B------:R-:W-:Y:S01]  /*28910*/  F2FP.BF16.F32.PACK_AB R140, RZ, R140 ;  /* 0x0000008cff8c723e */ /* 0x000fe200000010ff */
[----:B------:R-:W-:-:S10]  /*28920*/  FMUL R141, R141, R2 ;  /* 0x000000028d8d7220 */ /* 0x000fd40000400000 */
[----:B------:R1:W-:Y:S01]  /*28930*/  @P6 STG.E.U16 desc[UR36][R8.64+0x3d0], R140 ;  /* 0x0003d08c08006986 */ /* 0x0003e2000c101524 */
[C---:B------:R-:W-:Y:S02]  /*28940*/  ISETP.GT.AND P6, PT, R0.reuse, 0x80, P3 ;  /* 0x000000800000780c */ /* 0x040fe40001fc4270 */
[----:B------:R-:W-:Y:S02]  /*28950*/  F2FP.BF16.F32.PACK_AB R141, RZ, R141 ;  /* 0x0000008dff8d723e */ /* 0x000fe400000010ff */
[C---:B------:R-:W-:Y:S02]  /*28960*/  ISETP.GT.AND P5, PT, R0.reuse, 0x88, P5 ;  /* 0x000000880000780c */ /* 0x040fe40002fa4270 */
[----:B------:R-:W-:Y:S01]  /*28970*/  ISETP.GT.AND P3, PT, R0, 0x88, P3 ;  /* 0x000000880000780c */ /* 0x000fe20001f64270 */
[-C--:B------:R-:W-:Y:S01]  /*28980*/  FMUL R142, R142, R2.reuse ;  /* 0x000000028e8e7220 */ /* 0x080fe20000400000 */
[-C--:B------:R-:W-:Y:S01]  /*28990*/  FMUL R143, R143, R2.reuse ;  /* 0x000000028f8f7220 */ /* 0x080fe20000400000 */
[----:B------:R-:W-:-:S04]  /*289a0*/  FMUL R144, R144, R2 ;  /* 0x0000000290907220 */ /* 0x000fc80000400000 */
[----:B------:R1:W-:Y:S01]  /*289b0*/  @P6 STG.E.U16 desc[UR36][R8.64+0x3d2], R141 ;  /* 0x0003d28d08006986 */ /* 0x0003e2000c101524 */
[C---:B------:R-:W-:Y:S02]  /*289c0*/  ISETP.GT.AND P6, PT, R0.reuse, 0x80, P0 ;  /* 0x000000800000780c */ /* 0x040fe400007c4270 */
[----:B------:R-:W-:Y:S02]  /*289d0*/  F2FP.BF16.F32.PACK_AB R142, RZ, R142 ;  /* 0x0000008eff8e723e */ /* 0x000fe400000010ff */
[----:B------:R-:W-:Y:S02]  /*289e0*/  F2FP.BF16.F32.PACK_AB R143, RZ, R143 ;  /* 0x0000008fff8f723e */ /* 0x000fe400000010ff */
[----:B------:R-:W-:Y:S01]  /*289f0*/  F2FP.BF16.F32.PACK_AB R144, RZ, R144 ;  /* 0x00000090ff90723e */ /* 0x000fe200000010ff */
[----:B------:R1:W-:Y:S01]  /*28a00*/  @P5 STG.E.U16 desc[UR36][R4.64+0x3d0], R142 ;  /* 0x0003d08e04005986 */ /* 0x0003e2000c101524 */
[C---:B------:R-:W-:Y:S02]  /*28a10*/  ISETP.GT.AND P5, PT, R0.reuse, 0x80, P4 ;  /* 0x000000800000780c */ /* 0x040fe400027a4270 */
[C---:B------:R-:W-:Y:S01]  /*28a20*/  ISETP.GT.AND P0, PT, R0.reuse, 0x88, P0 ;  /* 0x000000880000780c */ /* 0x040fe20000704270 */
[----:B------:R1:W-:Y:S01]  /*28a30*/  @P3 STG.E.U16 desc[UR36][R4.64+0x3d2], R143 ;  /* 0x0003d28f04003986 */ /* 0x0003e2000c101524 */
[C---:B------:R-:W-:Y:S01]  /*28a40*/  ISETP.GT.AND P4, PT, R0.reuse, 0x88, P4 ;  /* 0x000000880000780c */ /* 0x040fe20002784270 */
[-C--:B------:R-:W-:Y:S01]  /*28a50*/  FMUL R145, R145, R2.reuse ;  /* 0x0000000291917220 */ /* 0x080fe20000400000 */
[C---:B------:R-:W-:Y:S01]  /*28a60*/  ISETP.GT.AND P3, PT, R0.reuse, 0x80, P1 ;  /* 0x000000800000780c */ /* 0x040fe20000f64270 */
[----:B------:R1:W-:Y:S01]  /*28a70*/  @P6 STG.E.U16 desc[UR36][R8.64+0x3e0], R144 ;  /* 0x0003e09008006986 */ /* 0x0003e2000c101524 */
[----:B------:R-:W-:Y:S01]  /*28a80*/  ISETP.GT.AND P6, PT, R0, 0x80, P2 ;  /* 0x000000800000780c */ /* 0x000fe200017c4270 */
[-C--:B------:R-:W-:Y:S01]  /*28a90*/  FMUL R146, R146, R2.reuse ;  /* 0x0000000292927220 */ /* 0x080fe20000400000 */
[C---:B------:R-:W-:Y:S01]  /*28aa0*/  ISETP.GT.AND P2, PT, R0.reuse, 0x88, P2 ;  /* 0x000000880000780c */ /* 0x040fe20001744270 */
[-C--:B------:R-:W-:Y:S01]  /*28ab0*/  FMUL R147, R147, R2.reuse ;  /* 0x0000000293937220 */ /* 0x080fe20000400000 */
[----:B------:R-:W-:Y:S01]  /*28ac0*/  ISETP.GT.AND P1, PT, R0, 0x88, P1 ;  /* 0x000000880000780c */ /* 0x000fe20000f24270 */
[-C--:B------:R-:W-:Y:S01]  /*28ad0*/  FMUL R148, R148, R2.reuse ;  /* 0x0000000294947220 */ /* 0x080fe20000400000 */
[-C--:B------:R-:W-:Y:S01]  /*28ae0*/  FMUL R149, R149, R2.reuse ;  /* 0x0000000295957220 */ /* 0x080fe20000400000 */
[-C--:B------:R-:W-:Y:S01]  /*28af0*/  FMUL R150, R150, R2.reuse ;  /* 0x0000000296967220 */ /* 0x080fe20000400000 */
[----:B------:R-:W-:Y:S01]  /*28b00*/  FMUL R151, R151, R2 ;  /* 0x0000000297977220 */ /* 0x000fe20000400000 */
[----:B------:R-:W-:-:S02]  /*28b10*/  F2FP.BF16.F32.PACK_AB R145, RZ, R145 ;  /* 0x00000091ff91723e */ /* 0x000fc400000010ff */
[----:B------:R-:W-:Y:S02]  /*28b20*/  F2FP.BF16.F32.PACK_AB R146, RZ, R146 ;  /* 0x00000092ff92723e */ /* 0x000fe400000010ff */
[----:B------:R-:W-:Y:S02]  /*28b30*/  F2FP.BF16.F32.PACK_AB R147, RZ, R147 ;  /* 0x00000093ff93723e */ /* 0x000fe400000010ff */
[----:B------:R-:W-:Y:S02]  /*28b40*/  F2FP.BF16.F32.PACK_AB R148, RZ, R148 ;  /* 0x00000094ff94723e */ /* 0x000fe400000010ff */
[----:B------:R-:W-:Y:S02]  /*28b50*/  F2FP.BF16.F32.PACK_AB R149, RZ, R149 ;  /* 0x00000095ff95723e */ /* 0x000fe400000010ff */
[----:B------:R-:W-:Y:S02]  /*28b60*/  F2FP.BF16.F32.PACK_AB R150, RZ, R150 ;  /* 0x00000096ff96723e */ /* 0x000fe400000010ff */
[----:B------:R-:W-:Y:S01]  /*28b70*/  F2FP.BF16.F32.PACK_AB R151, RZ, R151 ;  /* 0x00000097ff97723e */ /* 0x000fe200000010ff */
[----:B------:R1:W-:Y:S04]  /*28b80*/  @P5 STG.E.U16 desc[UR36][R8.64+0x3e2], R145 ;  /* 0x0003e29108005986 */ /* 0x0003e8000c101524 */
[----:B------:R1:W-:Y:S04]  /*28b90*/  @P0 STG.E.U16 desc[UR36][R4.64+0x3e0], R146 ;  /* 0x0003e09204000986 */ /* 0x0003e8000c101524 */
[----:B------:R1:W-:Y:S04]  /*28ba0*/  @P4 STG.E.U16 desc[UR36][R4.64+0x3e2], R147 ;  /* 0x0003e29304004986 */ /* 0x0003e8000c101524 */
[----:B------:R1:W-:Y:S04]  /*28bb0*/  @P6 STG.E.U16 desc[UR36][R8.64+0x3f0], R148 ;  /* 0x0003f09408006986 */ /* 0x0003e8000c101524 */
[----:B------:R1:W-:Y:S04]  /*28bc0*/  @P3 STG.E.U16 desc[UR36][R8.64+0x3f2], R149 ;  /* 0x0003f29508003986 */ /* 0x0003e8000c101524 */
[----:B------:R1:W-:Y:S04]  /*28bd0*/  @P2 STG.E.U16 desc[UR36][R4.64+0x3f0], R150 ;  /* 0x0003f09604002986 */ /* 0x0003e8000c101524 */
[----:B------:R1:W-:Y:S02]  /*28be0*/  @P1 STG.E.U16 desc[UR36][R4.64+0x3f2], R151 ;  /* 0x0003f29704001986 */ /* 0x0003e4000c101524 */
.L_x_1053:
[----:B------:R-:W-:Y:S05]  /*28bf0*/  BSYNC B0 ;  /* 0x0000000000007941 */ /* 0x000fea0003800000 */
.L_x_33:
[----:B-1----:R-:W2:Y:S04]  /*28c00*/  LDL.LU R5, [R1+0x600] ;  /* 0x0006000001057983 */ /* 0x002ea80000300800 */
[----:B0-----:R-:W2:Y:S01]  /*28c10*/  LDL.LU R4, [R1+0x604] ;  /* 0x0006040001047983 */ /* 0x001ea20000300800 */
[----:B------:R-:W-:Y:S01]  /*28c20*/  ULDC UR4, c[0x0][0xc] ;  /* 0x0000030000047ab9 */ /* 0x000fe20000000800 */
[----:B------:R-:W-:Y:S01]  /*28c30*/  ULDC UR5, c[0x0][0x10] ;  /* 0x0000040000057ab9 */ /* 0x000fe20000000800 */
[----:B------:R-:W2:Y:S01]  /*28c40*/  LDC R3, c[0x0][0x14] ;  /* 0x00000500ff037b82 */ /* 0x000ea20000000800 */
[----:B------:R-:W-:Y:S01]  /*28c50*/  UIMAD.WIDE.U32 UR4, UR4, UR5, URZ ;  /* 0x00000005040472a5 */ /* 0x000fe2000f8e003f */
[----:B------:R-:W-:Y:S01]  /*28c60*/  PRMT R0, RZ, 0x7610, R0 ;  /* 0x00007610ff007816 */ /* 0x000fe20000000000 */
[----:B------:R-:W-:Y:S01]  /*28c70*/  UMOV UR42, 0xffffffff ;  /* 0xffffffff002a7882 */ /* 0x000fe20000000000 */
[----:B------:R-:W-:-:S03]  /*28c80*/  UMOV UR43, 0xffffffff ;  /* 0xffffffff002b7882 */ /* 0x000fc60000000000 */
[----:B--2---:R-:W-:-:S04]  /*28c90*/  IMAD.WIDE.U32 R4, R3, UR4, R4 ;  /* 0x0000000403047c25 */ /* 0x004fc8000f8e0004 */
[----:B------:R-:W-:Y:S01]  /*28ca0*/  IMAD R3, R3, UR5, RZ ;  /* 0x0000000503037c24 */ /* 0x000fe2000f8e02ff */
[----:B------:R-:W-:Y:S01]  /*28cb0*/  ULDC.64 UR4, c[0x0][0x650] ;  /* 0x0001940000047ab9 */ /* 0x000fe20000000a00 */
[----:B------:R-:W-:Y:S01]  /*28cc0*/  IMAD.MOV.U32 R7, RZ, RZ, R4 ;  /* 0x000000ffff077224 */ /* 0x000fe200078e0004 */
[----:B------:R-:W-:Y:S01]  /*28cd0*/  ISETP.GE.U32.AND P0, PT, R4, UR4, PT ;  /* 0x0000000404007c0c */ /* 0x000fe2000bf06070 */
[----:B------:R-:W-:-:S05]  /*28ce0*/  IMAD.IADD R6, R5, 0x1, R3 ;  /* 0x0000000105067824 */ /* 0x000fca00078e0203 */
[----:B------:R0:W-:Y:S01]  /*28cf0*/  STL [R1+0x600], R6 ;  /* 0x0006000601007387 */ /* 0x0001e20000100800 */
[----:B------:R-:W-:-:S03]  /*28d00*/  ISETP.GE.U32.AND.EX P0, PT, R6, UR5, PT, P0 ;  /* 0x0000000506007c0c */ /* 0x000fc6000bf06100 */
[----:B------:R0:W-:Y:S10]  /*28d10*/  STL [R1+0x604], R7 ;  /* 0x0006040701007387 */ /* 0x0001f40000100800 */
[----:B0-----:R-:W-:Y:S05]  /*28d20*/  @P0 BRA `(.L_x_1054) ;  /* 0x0000000400880947 */ /* 0x001fea0003800000 */
[----:B------:R-:W0:Y:S01]  /*28d30*/  S2UR UR6, SR_CTAID.X ;  /* 0x00000000000679c3 */ /* 0x000e220000002500 */
[----:B------:R-:W-:Y:S01]  /*28d40*/  ULDC.64 UR12, c[0x0][0x628] ;  /* 0x00018a00000c7ab9 */ /* 0x000fe20000000a00 */
[----:B------:R-:W-:Y:S01]  /*28d50*/  ULDC UR4, c[0x0][0x150] ;  /* 0x0000540000047ab9 */ /* 0x000fe20000000800 */
[----:B------:R-:W-:Y:S01]  /*28d60*/  ISETP.NE.U32.AND P0, PT, RZ, UR12, PT ;  /* 0x0000000cff007c0c */ /* 0x000fe2000bf05070 */
[----:B------:R-:W-:Y:S01]  /*28d70*/  ULDC UR15, c[0x0][0x630] ;  /* 0x00018c00000f7ab9 */ /* 0x000fe20000000800 */
[C---:B------:R-:W-:Y:S01]  /*28d80*/  R2UR UR16, R7.reuse ;  /* 0x00000000071072ca */ /* 0x040fe200000e0000 */
[----:B------:R-:W-:Y:S01]  /*28d90*/  ULDC UR19, c[0x0][0x154] ;  /* 0x0000550000137ab9 */ /* 0x000fe20000000800 */
[----:B------:R-:W-:Y:S01]  /*28da0*/  ISETP.NE.AND.EX P0, PT, RZ, UR13, PT, P0 ;  /* 0x0000000dff007c0c */ /* 0x000fe2000bf05300 */
[----:B------:R-:W1:Y:S01]  /*28db0*/  S2UR UR18, SR_CTAID.Y ;  /* 0x00000000001279c3 */ /* 0x000e620000002600 */
[----:B------:R-:W-:Y:S02]  /*28dc0*/  R2UR UR17, R6 ;  /* 0x00000000061172ca */ /* 0x000fe400000e0000 */
[----:B------:R-:W-:-:S02]  /*28dd0*/  R2UR UR10, R7 ;  /* 0x00000000070a72ca */ /* 0x000fc400000e0000 */
[----:B------:R-:W-:Y:S02]  /*28de0*/  R2UR UR11, R6 ;  /* 0x00000000060b72ca */ /* 0x000fe400000e0000 */
[----:B0-----:R-:W-:-:S05]  /*28df0*/  I2FP.F32.U32 R0, UR6 ;  /* 0x0000000600007c45 */ /* 0x001fca0008201000 */
[----:B------:R-:W-:-:S04]  /*28e00*/  FMUL R0, R0, UR4 ;  /* 0x0000000400007c20 */ /* 0x000fc80008400000 */
[----:B------:R0:W2:Y:S01]  /*28e10*/  F2I.U32.TRUNC.NTZ R3, R0 ;  /* 0x0000000000037305 */ /* 0x0000a2000020f000 */
[----:B-1----:R-:W-:Y:S05]  /*28e20*/  @!P0 BRA `(.L_x_1055) ;  /* 0x0000000000308947 */ /* 0x002fea0003800000 */
        /* <DEDUP_REMOVED lines=12> */
.L_x_1055:
[----:B------:R-:W-:Y:S01]  /*28ef0*/  USHF.R.U64 UR43, UR10, UR15, UR11 ;  /* 0x0000000f0a2b7299 */ /* 0x000fe2000800120b */
[----:B0-----:R-:W-:Y:S01]  /*28f00*/  I2FP.F32.U32 R0, UR18 ;  /* 0x0000001200007c45 */ /* 0x001fe20008201000 */
[----:B------:R-:W-:Y:S02]  /*28f10*/  USHF.R.U32.HI UR4, URZ, UR15, UR11 ;  /* 0x0000000f3f047299 */ /* 0x000fe4000801160b */
[----:B------:R-:W-:Y:S02]  /*28f20*/  UIADD3 UR10, UP0, URZ, -UR43, URZ ;  /* 0x8000002b3f0a7290 */ /* 0x000fe4000ff1e03f */
[----:B------:R-:W-:Y:S01]  /*28f30*/  FMUL R0, R0, UR19 ;  /* 0x0000001300007c20 */ /* 0x000fe20008400000 */
[----:B------:R-:W-:Y:S01]  /*28f40*/  ULDC.64 UR12, c[0x0][0x620] ;  /* 0x00018800000c7ab9 */ /* 0x000fe20000000a00 */
[----:B------:R-:W-:Y:S01]  /*28f50*/  UIADD3.X UR4, URZ, ~UR4, URZ, UP0, !UPT ;  /* 0x800000043f047290 */ /* 0x000fe200087fe43f */
[----:B------:R-:W-:Y:S01]  /*28f60*/  UMOV UR8, UR16 ;  /* 0x0000001000087c82 */ /* 0x000fe20008000000 */
[----:B------:R-:W-:-:S02]  /*28f70*/  UMOV UR9, UR17 ;  /* 0x0000001100097c82 */ /* 0x000fc40008000000 */
[----:B------:R-:W-:Y:S01]  /*28f80*/  UIMAD UR4, UR4, UR12, URZ ;  /* 0x0000000c040472a4 */ /* 0x000fe2000f8e023f */
[----:B------:R-:W0:Y:S01]  /*28f90*/  F2I.U32.TRUNC.NTZ R0, R0 ;  /* 0x0000000000007305 */ /* 0x000e22000020f000 */
[----:B------:R-:W-:Y:S01]  /*28fa0*/  UIMAD.WIDE.U32 UR8, UR10, UR12, UR8 ;  /* 0x0000000c0a0872a5 */ /* 0x000fe2000f8e0008 */
[----:B--2---:R-:W-:Y:S01]  /*28fb0*/  R2UR UR12, R3 ;  /* 0x00000000030c72ca */ /* 0x004fe200000e0000 */
[----:B------:R-:W-:Y:S01]  /*28fc0*/  UIMAD UR10, UR10, UR13, UR4 ;  /* 0x0000000d0a0a72a4 */ /* 0x000fe2000f8e0204 */
[----:B------:R-:W-:Y:S01]  /*28fd0*/  ULDC UR11, c[0x0][0x618] ;  /* 0x00018600000b7ab9 */ /* 0x000fe20000000800 */
[----:B------:R-:W-:Y:S02]  /*28fe0*/  ULDC UR21, c[0x0][0x658] ;  /* 0x0001960000157ab9 */ /* 0x000fe40000000800 */
[----:B------:R-:W-:Y:S01]  /*28ff0*/  UIADD3 UR9, UR9, UR10, URZ ;  /* 0x0000000a09097290 */ /* 0x000fe2000fffe03f */
[----:B------:R-:W-:Y:S01]  /*29000*/  UMOV UR15, 0xffffffff ;  /* 0xffffffff000f7882 */ /* 0x000fe20000000000 */
[----:B------:R-:W-:Y:S01]  /*29010*/  ULDC.64 UR4, c[0x0][0x640] ;  /* 0x0001900000047ab9 */ /* 0x000fe20000000a00 */
[----:B------:R-:W-:Y:S01]  /*29020*/  USHF.L.U32 UR15, UR15, UR21, URZ ;  /* 0x000000150f0f7299 */ /* 0x000fe2000800063f */
[----:B------:R-:W-:Y:S01]  /*29030*/  ISETP.NE.U32.AND P0, PT, RZ, UR4, PT ;  /* 0x00000004ff007c0c */ /* 0x000fe2000bf05070 */
[----:B------:R-:W-:-:S02]  /*29040*/  USHF.R.U64 UR16, UR8, UR11, UR9 ;  /* 0x0000000b08107299 */ /* 0x000fc40008001209 */
[----:B------:R-:W-:Y:S01]  /*29050*/  USHF.R.U32.HI UR8, URZ, UR11, UR9 ;  /* 0x0000000b3f087299 */ /* 0x000fe20008011609 */
[----:B0-----:R-:W-:Y:S01]  /*29060*/  R2UR UR14, R0 ;  /* 0x00000000000e72ca */ /* 0x001fe200000e0000 */
[----:B------:R-:W-:Y:S01]  /*29070*/  ULDC UR17, c[0x0][0x608] ;  /* 0x0001820000117ab9 */ /* 0x000fe20000000800 */
[----:B------:R-:W-:Y:S01]  /*29080*/  ULOP3.LUT UR41, URZ, UR15, URZ, 0x33, !UPT ;  /* 0x0000000f3f297292 */ /* 0x000fe2000f8e333f */
[----:B------:R-:W-:Y:S01]  /*29090*/  ISETP.NE.AND.EX P0, PT, RZ, UR5, PT, P0 ;  /* 0x00000005ff007c0c */ /* 0x000fe2000bf05300 */
[----:B------:R-:W-:Y:S02]  /*290a0*/  USHF.R.U64 UR15, UR16, UR17, UR8 ;  /* 0x00000011100f7299 */ /* 0x000fe40008001208 */
[----:B------:R-:W-:Y:S02]  /*290b0*/  USHF.R.U32.HI UR8, URZ, UR17, UR8 ;  /* 0x000000113f087299 */ /* 0x000fe40008011608 */
[----:B------:R-:W-:Y:S02]  /*290c0*/  UIADD3 UR12, -UR12, URZ, URZ ;  /* 0x0000003f0c0c7290 */ /* 0x000fe4000fffe13f */
[----:B------:R-:W-:Y:S01]  /*290d0*/  USHF.R.U64 UR17, UR15, UR21, UR8 ;  /* 0x000000150f117299 */ /* 0x000fe20008001208 */
[----:B------:R-:W-:Y:S01]  /*290e0*/  UMOV UR19, 0x1 ;  /* 0x0000000100137882 */ /* 0x000fe20000000000 */
[----:B------:R-:W-:Y:S01]  /*290f0*/  ULDC UR13, c[0x0][0x144] ;  /* 0x00005100000d7ab9 */ /* 0x000fe20000000800 */
[----:B------:R-:W-:Y:S01]  /*29100*/  ULDC UR7, c[0x0][0x600] ;  /* 0x0001800000077ab9 */ /* 0x000fe20000000800 */
[----:B------:R-:W-:-:S02]  /*29110*/  USHF.L.U32 UR24, UR19, UR21, URZ ;  /* 0x0000001513187299 */ /* 0x000fc4000800063f */
[----:B------:R-:W-:Y:S02]  /*29120*/  USHF.R.U32.HI UR8, URZ, UR21, UR8 ;  /* 0x000000153f087299 */ /* 0x000fe40008011608 */
[----:B------:R-:W-:Y:S02]  /*29130*/  UIMAD UR21, UR13, UR12, UR6 ;  /* 0x0000000c0d1572a4 */ /* 0x000fe4000f8e0206 */
[----:B------:R-:W-:Y:S02]  /*29140*/  UIADD3 UR20, UR7, -0x1, URZ ;  /* 0xffffffff07147890 */ /* 0x000fe4000fffe03f */
[----:B------:R-:W-:Y:S01]  /*29150*/  UIADD3 UR19, -UR14, URZ, URZ ;  /* 0x0000003f0e137290 */ /* 0x000fe2000fffe13f */
[----:B------:R-:W-:Y:S01]  /*29160*/  ULDC UR25, c[0x0][0x148] ;  /* 0x0000520000197ab9 */ /* 0x000fe20000000800 */
[----:B------:R-:W-:Y:S01]  /*29170*/  ULDC UR22, c[0x0][0x648] ;  /* 0x0001920000167ab9 */ /* 0x000fe20000000800 */
[----:B------:R-:W-:Y:S01]  /*29180*/  ULDC UR23, c[0x0][0x638] ;  /* 0x00018e0000177ab9 */ /* 0x000fe20000000800 */
        /* <DEDUP_REMOVED lines=14> */
.L_x_1056:
[----:B------:R-:W-:Y:S01]  /*29270*/  UISETP.NE.AND UP0, UPT, UR46, URZ, UPT ;  /* 0x0000003f2e00728c */ /* 0x000fe2000bf05270 */
[----:B------:R-:W-:Y:S01]  /*29280*/  IMAD.MOV.U32 R0, RZ, RZ, 0x1 ;  /* 0x00000001ff007424 */ /* 0x000fe200078e00ff */
[----:B------:R-:W-:Y:S02]  /*29290*/  USHF.R.U64 UR4, UR6, UR22, UR8 ;  /* 0x0000001606047299 */ /* 0x000fe40008001208 */
[----:B------:R-:W-:Y:S02]  /*292a0*/  ULOP3.LUT UR41, UR15, UR41, URZ, 0xc0, !UPT ;  /* 0x000000290f297292 */ /* 0x000fe4000f8ec03f */
[----:B------:R-:W-:Y:S02]  /*292b0*/  UIADD3 UR5, -UR4, URZ, URZ ;  /* 0x0000003f04057290 */ /* 0x000fe4000fffe13f */
[----:B------:R-:W-:Y:S02]  /*292c0*/  UIMAD UR41, UR24, UR4, UR41 ;  /* 0x00000004182972a4 */ /* 0x000fe4000f8e0229 */
[----:B------:R-:W-:-:S02]  /*292d0*/  ULOP3.LUT UR16, UR16, UR20, URZ, 0xc0, !UPT ;  /* 0x0000001410107292 */ /* 0x000fc4000f8ec03f */
[----:B------:R-:W-:Y:S02]  /*292e0*/  @UP0 UIMAD UR21, UR25, UR19, UR18 ;  /* 0x00000013191502a4 */ /* 0x000fe4000f8e0212 */
[----:B------:R-:W-:-:S03]  /*292f0*/  UIMAD UR4, UR5, UR23, UR17 ;  /* 0x00000017050472a4 */ /* 0x000fc6000f8e0211 */
[----:B------:R-:W-:Y:S01]  /*29300*/  ULDC UR5, c[0x0][0x610] ;  /* 0x0001840000057ab9 */ /* 0x000fe20000000800 */
[----:B------:R-:W-:Y:S02]  /*29310*/  UIMAD UR4, UR4, UR7, UR16 ;  /* 0x00000007040472a4 */ /* 0x000fe4000f8e0210 */
[----:B------:R-:W-:-:S04]  /*29320*/  UIMAD UR41, UR41, UR5, UR21 ;  /* 0x00000005292972a4 */ /* 0x000fc8000f8e0215 */
[----:B------:R-:W-:Y:S02]  /*29330*/  USEL UR42, UR4, UR41, !UP0 ;  /* 0x00000029042a7287 */ /* 0x000fe4000c000000 */
[----:B------:R-:W-:-:S12]  /*29340*/  USEL UR41, UR41, UR4, !UP0 ;  /* 0x0000000429297287 */ /* 0x000fd8000c000000 */
.L_x_1054:
[----:B------:R-:W-:-:S13]  /*29350*/  LOP3.LUT P0, RZ, R0, 0xff, RZ, 0xc0, !PT ;  /* 0x000000ff00ff7812 */ /* 0x000fda000780c0ff */
[----:B------:R-:W-:Y:S05]  /*29360*/  @P0 BRA `(.L_x_1057) ;  /* 0xfffffd8000440947 */ /* 0x000fea000383ffff */
[----:B------:R-:W-:Y:S05]  /*29370*/  EXIT ;  /* 0x000000000000794d */ /* 0x000fea0003800000 */
.L_x_8:
[----:B------:R-:W2:Y:S01]  /*29380*/  LDL R5, [R1+0x604] ;  /* 0x0006040001057983 */ /* 0x000ea20000100800 */
[----:B------:R-:W-:-:S03]  /*29390*/  ULDC.64 UR4, c[0x0][0x650] ;  /* 0x0001940000047ab9 */ /* 0x000fc60000000a00 */
[----:B------:R-:W3:Y:S01]  /*293a0*/  LDL R2, [R1+0x600] ;  /* 0x0006000001027983 */ /* 0x000ee20000100800 */
[----:B------:R-:W-:Y:S01]  /*293b0*/  PRMT R0, RZ, 0x7610, R0 ;  /* 0x00007610ff007816 */ /* 0x000fe20000000000 */
[----:B------:R-:W-:Y:S02]  /*293c0*/  IMAD.MOV.U32 R4, RZ, RZ, -0x1 ;  /* 0xffffffffff047424 */ /* 0x000fe400078e00ff */
[----:B------:R-:W-:Y:S02]  /*293d0*/  IMAD.MOV.U32 R3, RZ, RZ, -0x1 ;  /* 0xffffffffff037424 */ /* 0x000fe400078e00ff */
[----:B------:R-:W-:Y:S01]  /*293e0*/  IMAD.MOV.U32 R11, RZ, RZ, -0x1 ;  /* 0xffffffffff0b7424 */ /* 0x000fe200078e00ff */
[----:B--2---:R-:W-:-:S04]  /*293f0*/  ISETP.GE.U32.AND P0, PT, R5, UR4, PT ;  /* 0x0000000405007c0c */ /* 0x004fc8000bf06070 */
[----:B---3--:R-:W-:-:S13]  /*29400*/  ISETP.GE.U32.AND.EX P0, PT, R2, UR5, PT, P0 ;  /* 0x0000000502007c0c */ /* 0x008fda000bf06100 */
        /* <DEDUP_REMOVED lines=21> */
.L_x_1059:
[----:B------:R-:W-:Y:S01]  /*29560*/  USHF.R.U64 UR4, UR14, UR19, UR15 ;  /* 0x000000130e047299 */ /* 0x000fe2000800120f */
[----:B------:R-:W-:Y:S01]  /*29570*/  R2UR UR7, R2 ;  /* 0x00000000020772ca */ /* 0x000fe200000e0000 */
[----:B------:R-:W-:Y:S02]  /*29580*/  USHF.R.U32.HI UR5, URZ, UR19, UR15 ;  /* 0x000000133f057299 */ /* 0x000fe4000801160f */
[----:B------:R-:W-:Y:S01]  /*29590*/  UIADD3 UR13, UP0, URZ, -UR4, URZ ;  /* 0x800000043f0d7290 */ /* 0x000fe2000ff1e03f */
[----:B------:R-:W-:Y:S01]  /*295a0*/  ULDC.64 UR14, c[0x0][0x620] ;  /* 0x00018800000e7ab9 */ /* 0x000fe20000000a00 */
[----:B------:R-:W-:Y:S02]  /*295b0*/  UMOV UR6, UR20 ;  /* 0x0000001400067c82 */ /* 0x000fe40008000000 */
[----:B------:R-:W-:Y:S02]  /*295c0*/  UIADD3.X UR5, URZ, ~UR5, URZ, UP0, !UPT ;  /* 0x800000053f057290 */ /* 0x000fe400087fe43f */
[----:B------:R-:W-:-:S02]  /*295d0*/  UISETP.NE.AND UP1, UPT, UR46, URZ, UPT ;  /* 0x0000003f2e00728c */ /* 0x000fc4000bf25270 */
[----:B------:R-:W-:Y:S02]  /*295e0*/  UIMAD UR5, UR5, UR14, URZ ;  /* 0x0000000e050572a4 */ /* 0x000fe4000f8e023f */
[----:B------:R-:W-:Y:S02]  /*295f0*/  UIMAD.WIDE.U32 UR6, UR13, UR14, UR6 ;  /* 0x0000000e0d0672a5 */ /* 0x000fe4000f8e0006 */
[----:B------:R-:W-:Y:S01]  /*29600*/  UIMAD UR5, UR13, UR15, UR5 ;  /* 0x0000000f0d0572a4 */ /* 0x000fe2000f8e0205 */
[----:B------:R-:W-:Y:S02]  /*29610*/  ULDC UR14, c[0x0][0x608] ;  /* 0x00018200000e7ab9 */ /* 0x000fe40000000800 */
[----:B------:R-:W-:Y:S01]  /*29620*/  ULDC UR13, c[0x0][0x618] ;  /* 0x00018600000d7ab9 */ /* 0x000fe20000000800 */
[----:B------:R-:W-:Y:S01]  /*29630*/  UIADD3 UR5, UR7, UR5, URZ ;  /* 0x0000000507057290 */ /* 0x000fe2000fffe03f */
[----:B------:R-:W-:Y:S01]  /*29640*/  ULDC UR22, c[0x0][0x658] ;  /* 0x0001960000167ab9 */ /* 0x000fe20000000800 */
[----:B------:R-:W-:-:S02]  /*29650*/  @UP1 UIMAD UR8, UR11, UR12, UR10 ;  /* 0x0000000c0b0812a4 */ /* 0x000fc4000f8e020a */
[----:B------:R-:W-:Y:S02]  /*29660*/  USHF.R.U64 UR17, UR6, UR13, UR5 ;  /* 0x0000000d06117299 */ /* 0x000fe40008001205 */
[----:B------:R-:W-:Y:S01]  /*29670*/  USHF.R.U32.HI UR5, URZ, UR13, UR5 ;  /* 0x0000000d3f057299 */ /* 0x000fe20008011605 */
[----:B------:R-:W-:Y:S01]  /*29680*/  ULDC.64 UR6, c[0x0][0x640] ;  /* 0x0001900000067ab9 */ /* 0x000fe20000000a00 */
[----:B------:R-:W-:Y:S01]  /*29690*/  UMOV UR10, 0xffffffff ;  /* 0xffffffff000a7882 */ /* 0x000fe20000000000 */
[----:B------:R-:W-:Y:S01]  /*296a0*/  ISETP.NE.U32.AND P0, PT, RZ, UR6, PT ;  /* 0x00000006ff007c0c */ /* 0x000fe2000bf05070 */
[----:B------:R-:W-:Y:S02]  /*296b0*/  USHF.R.U64 UR18, UR17, UR14, UR5 ;  /* 0x0000000e11127299 */ /* 0x000fe40008001205 */
[----:B------:R-:W-:Y:S01]  /*296c0*/  USHF.R.U32.HI UR5, URZ, UR14, UR5 ;  /* 0x0000000e3f057299 */ /* 0x000fe20008011605 */
[----:B------:R-:W-:Y:S01]  /*296d0*/  ISETP.NE.AND.EX P0, PT, RZ, UR7, PT, P0 ;  /* 0x00000007ff007c0c */ /* 0x000fe2000bf05300 */
[----:B------:R-:W-:-:S02]  /*296e0*/  USHF.L.U32 UR11, UR10, UR22, URZ ;  /* 0x000000160a0b7299 */ /* 0x000fc4000800063f */
[----:B------:R-:W-:Y:S01]  /*296f0*/  USHF.R.U64 UR19, UR18, UR22, UR5 ;  /* 0x0000001612137299 */ /* 0x000fe20008001205 */
[----:B------:R-:W-:Y:S01]  /*29700*/  ULDC UR20, c[0x0][0x600] ;  /* 0x0001800000147ab9 */ /* 0x000fe20000000800 */
[----:B------:R-:W-:Y:S02]  /*29710*/  USHF.R.U32.HI UR10, URZ, UR22, UR5 ;  /* 0x000000163f0a7299 */ /* 0x000fe40008011605 */
[----:B------:R-:W-:Y:S02]  /*29720*/  UIADD3 UR21, UR20, -0x1, URZ ;  /* 0xffffffff14157890 */ /* 0x000fe4000fffe03f */
[----:B------:R-:W-:Y:S01]  /*29730*/  ULOP3.LUT UR26, URZ, UR11, URZ, 0x33, !UPT ;  /* 0x0000000b3f1a7292 */ /* 0x000fe2000f8e333f */
        /* <DEDUP_REMOVED lines=17> */
.L_x_1060:
[----:B------:R-:W-:Y:S01]  /*29850*/  USHF.R.U64 UR6, UR5, UR23, UR10 ;  /* 0x0000001705067299 */ /* 0x000fe2000800120a */
[----:B------:R-:W-:Y:S01]  /*29860*/  IMAD.MOV.U32 R0, RZ, RZ, 0x1 ;  /* 0x00000001ff007424 */ /* 0x000fe200078e00ff */
[----:B------:R-:W-:Y:S01]  /*29870*/  USHF.L.U32 UR25, UR25, UR22, URZ ;  /* 0x0000001619197299 */ /* 0x000fe2000800063f */
[----:B------:R-:W-:Y:S01]  /*29880*/  IMAD.U32 R11, RZ, RZ, UR4 ;  /* 0x00000004ff0b7e24 */ /* 0x000fe2000f8e00ff */
[----:B------:R-:W-:Y:S02]  /*29890*/  ULOP3.LUT UR5, UR18, UR26, URZ, 0xc0, !UPT ;  /* 0x0000001a12057292 */ /* 0x000fe4000f8ec03f */
[----:B------:R-:W-:Y:S02]  /*298a0*/  UIADD3 UR7, -UR6, URZ, URZ ;  /* 0x0000003f06077290 */ /* 0x000fe4000fffe13f */
[----:B------:R-:W-:Y:S02]  /*298b0*/  UIMAD UR6, UR25, UR6, UR5 ;  /* 0x00000006190672a4 */ /* 0x000fe4000f8e0205 */
[----:B------:R-:W-:-:S02]  /*298c0*/  ULOP3.LUT UR17, UR17, UR21, URZ, 0xc0, !UPT ;  /* 0x0000001511117292 */ /* 0x000fc4000f8ec03f */
[----:B------:R-:W-:Y:S02]  /*298d0*/  UIMAD UR5, UR7, UR24, UR19 ;  /* 0x00000018070572a4 */ /* 0x000fe4000f8e0213 */
[----:B------:R-:W-:Y:S01]  /*298e0*/  UISETP.NE.AND UP0, UPT, UR46, URZ, UPT ;  /* 0x0000003f2e00728c */ /* 0x000fe2000bf05270 */
[----:B------:R-:W-:Y:S01]  /*298f0*/  ULDC UR7, c[0x0][0x610] ;  /* 0x0001840000077ab9 */ /* 0x000fe20000000800 */
[----:B------:R-:W-:Y:S02]  /*29900*/  UIMAD UR5, UR5, UR20, UR17 ;  /* 0x00000014050572a4 */ /* 0x000fe4000f8e0211 */
[----:B------:R-:W-:-:S04]  /*29910*/  UIMAD UR8, UR6, UR7, UR8 ;  /* 0x00000007060872a4 */ /* 0x000fc8000f8e0208 */
[----:B------:R-:W-:Y:S02]  /*29920*/  USEL UR6, UR5, UR8, !UP0 ;  /* 0x0000000805067287 */ /* 0x000fe4000c000000 */
[----:B------:R-:W-:-:S04]  /*29930*/  USEL UR8, UR8, UR5, !UP0 ;  /* 0x0000000508087287 */ /* 0x000fc8000c000000 */
[----:B------:R-:W-:Y:S02]  /*29940*/  IMAD.U32 R3, RZ, RZ, UR6 ;  /* 0x00000006ff037e24 */ /* 0x000fe4000f8e00ff */
[----:B------:R-:W-:-:S07]  /*29950*/  IMAD.U32 R4, RZ, RZ, UR8 ;  /* 0x00000008ff047e24 */ /* 0x000fce000f8e00ff */
.L_x_1058:
[----:B------:R-:W-:-:S08]  /*29960*/  NOP ;  /* 0x0000000000007918 */ /* 0x000fd00000000000 */
[----:B0-----:R-:W0:-:S00]  /*29970*/  USETMAXREG.DEALLOC.CTAPOOL 0x18 ;  /* 0x00000018000079c8 */ /* 0x001e0000080e0500 */
[----:B------:R-:W-:-:S13]  /*29980*/  ISETP.NE.AND P0, PT, RZ, UR9, PT ;  /* 0x00000009ff007c0c */ /* 0x000fda000bf05270 */
[----:B------:R-:W-:Y:S05]  /*29990*/  @P0 EXIT ;  /* 0x000000000000094d */ /* 0x000fea0003800000 */
[----:B0-----:R-:W-:Y:S01]  /*299a0*/  LOP3.LUT P0, RZ, R0, 0xff, RZ, 0xc0, !PT ;  /* 0x000000ff00ff7812 */ /* 0x001fe2000780c0ff */
[----:B------:R-:W-:Y:S02]  /*299b0*/  IMAD.MOV.U32 R6, RZ, RZ, 0x1 ;  /* 0x00000001ff067424 */ /* 0x000fe400078e00ff */
[----:B------:R-:W-:-:S10]  /*299c0*/  IMAD.MOV.U32 R7, RZ, RZ, RZ ;  /* 0x000000ffff077224 */ /* 0x000fd400078e00ff */
[----:B------:R-:W-:Y:S05]  /*299d0*/  @!P0 BRA `(.L_x_1061) ;  /* 0x0000000c006c8947 */ /* 0x000fea0003800000 */
[----:B------:R-:W0:Y:S01]  /*299e0*/  LDC R0, c[0x0][0x28c] ;  /* 0x0000a300ff007b82 */ /* 0x000e220000000800 */
[----:B------:R-:W1:Y:S01]  /*299f0*/  S2R R9, SR_CgaCtaId ;  /* 0x0000000000097919 */ /* 0x000e620000008800 */
[----:B------:R-:W-:Y:S01]  /*29a00*/  ULDC UR5, c[0x0][0x658] ;  /* 0x0001960000057ab9 */ /* 0x000fe20000000800 */
[----:B------:R-:W-:Y:S01]  /*29a10*/  UMOV UR7, 0xffffffff ;  /* 0xffffffff00077882 */ /* 0x000fe20000000000 */
[----:B------:R-:W-:Y:S01]  /*29a20*/  ULDC UR6, c[0x0][0xc] ;  /* 0x0000030000067ab9 */ /* 0x000fe20000000800 */
[----:B------:R-:W-:Y:S01]  /*29a30*/  USHF.L.U32 UR9, UR7, UR5, URZ ;  /* 0x0000000507097299 */ /* 0x000fe2000800063f */
[----:B------:R-:W-:Y:S01]  /*29a40*/  BSSY B0, `(.L_x_1061) ;  /* 0x00000d4000007945 */ /* 0x000fe20003800000 */
[----:B------:R-:W-:Y:S01]  /*29a50*/  UMOV UR8, 0x1 ;  /* 0x0000000100087882 */ /* 0x000fe20000000000 */
[----:B------:R-:W-:Y:S01]  /*29a60*/  ULDC UR7, c[0x0][0x10] ;  /* 0x0000040000077ab9 */ /* 0x000fe20000000800 */
[----:B------:R-:W-:Y:S01]  /*29a70*/  USHF.L.U32 UR5, UR8, UR5, URZ ;  /* 0x0000000508057299 */ /* 0x000fe2000800063f */
[----:B------:R-:W-:Y:S01]  /*29a80*/  IMAD.MOV.U32 R8, RZ, RZ, 0x1 ;  /* 0x00000001ff087424 */ /* 0x000fe200078e00ff */
[----:B------:R-:W-:Y:S01]  /*29a90*/  UIMAD.WIDE.U32 UR6, UR6, UR7, URZ ;  /* 0x00000007060672a5 */ /* 0x000fe2000f8e003f */
[----:B------:R-:W-:Y:S01]  /*29aa0*/  IMAD.MOV.U32 R6, RZ, RZ, 0x1 ;  /* 0x00000001ff067424 */ /* 0x000fe200078e00ff */
[----:B------:R-:W-:Y:S01]  /*29ab0*/  ULDC UR8, c[0x0][0x14] ;  /* 0x0000050000087ab9 */ /* 0x000fe20000000800 */
[----:B------:R-:W-:Y:S01]  /*29ac0*/  IMAD.MOV.U32 R7, RZ, RZ, RZ ;  /* 0x000000ffff077224 */ /* 0x000fe200078e00ff */
[----:B------:R-:W-:-:S02]  /*29ad0*/  UIMAD.WIDE.U32 UR20, UR6, UR8, URZ ;  /* 0x00000008061472a5 */ /* 0x000fc4000f8e003f */
[----:B------:R-:W-:Y:S01]  /*29ae0*/  UIMAD UR7, UR7, UR8, URZ ;  /* 0x00000008070772a4 */ /* 0x000fe2000f8e023f */
[----:B------:R-:W-:Y:S01]  /*29af0*/  ULDC UR4, c[0x0][0x600] ;  /* 0x0001800000047ab9 */ /* 0x000fe20000000800 */
[----:B------:R-:W-:Y:S02]  /*29b00*/  ULOP3.LUT UR24, UR40, 0x2, URZ, 0xfc, !UPT ;  /* 0x0000000228187892 */ /* 0x000fe4000f8efc3f */
[----:B------:R-:W-:Y:S01]  /*29b10*/  UIADD3 UR4, UR4, -0x1, URZ ;  /* 0xffffffff04047890 */ /* 0x000fe2000fffe03f */
[----:B0-----:R-:W-:Y:S01]  /*29b20*/  VIADD R0, R0, 0xf ;  /* 0x0000000f00007836 */ /* 0x001fe20000000000 */
[----:B------:R-:W-:Y:S02]  /*29b30*/  ULOP3.LUT UR6, URZ, UR9, URZ, 0x33, !UPT ;  /* 0x000000093f067292 */ /* 0x000fe4000f8e333f */
[----:B------:R-:W-:Y:S02]  /*29b40*/  UIADD3 UR7, UR21, UR7, URZ ;  /* 0x0000000715077290 */ /* 0x000fe4000fffe03f */
[----:B------:R-:W-:Y:S01]  /*29b50*/  SHF.R.S32.HI R5, RZ, 0x1f, R0 ;  /* 0x0000001fff057819 */ /* 0x000fe20000011400 */
[----:B------:R-:W-:-:S03]  /*29b60*/  ULDC.64 UR22, c[0x0][0x198] ;  /* 0x0000660000167ab9 */ /* 0x000fc60000000a00 */
[----:B------:R-:W-:Y:S01]  /*29b70*/  LEA.HI R0, R5, R0, RZ, 0x4 ;  /* 0x0000000005007211 */ /* 0x000fe200078f20ff */
[C---:B-1----:R-:W-:Y:S02]  /*29b80*/  IMAD.SHL.U32 R16, R9.reuse, 0x100, RZ ;  /* 0x0000010009107824 */ /* 0x042fe400078e00ff */
[----:B------:R-:W-:Y:S01]  /*29b90*/  IMAD.SHL.U32 R9, R9, 0x1000, RZ ;  /* 0x0000100009097824 */ /* 0x000fe200078e00ff */
[----:B------:R-:W-:Y:S02]  /*29ba0*/  SHF.R.S32.HI R0, RZ, 0x4, R0 ;  /* 0x00000004ff007819 */ /* 0x000fe40000011400 */
[----:B------:R-:W-:-:S03]  /*29bb0*/  LOP3.LUT R16, R16, 0x100, RZ, 0xc0, !PT ;  /* 0x0000010010107812 */ /* 0x000fc600078ec0ff */
[----:B------:R-:W-:-:S07]  /*29bc0*/  VIADD R17, R0, 0x1 ;  /* 0x0000000100117836 */ /* 0x000fce0000000000 */
.L_x_1072:
[----:B------:R-:W-:-:S03]  /*29bd0*/  UMOV UR8, 0xffffffff ;  /* 0xffffffff00087882 */ /* 0x000fc60000000000 */
[----:B------:R-:W-:Y:S05]  /*29be0*/  BRA.DIV UR8, `(.L_x_1062) ;  /* 0x00000012088c7947 */ /* 0x000fea000b800000 */
[----:B------:R-:W-:-:S13]  /*29bf0*/  ELECT P6, URZ, PT ;  /* 0x00000000003f782f */ /* 0x000fda00038c0000 */
.L_x_1088:
[----:B------:R-:W0:Y:S01]  /*29c00*/  LDC R2, c[0x0][0x28c] ;  /* 0x0000a300ff027b82 */ /* 0x000e220000000800 */
[----:B------:R-:W-:Y:S01]  /*29c10*/  BSSY B1, `(.L_x_1063) ;  /* 0x000003a000017945 */ /* 0x000fe20003800000 */
[----:B0-----:R-:W-:-:S13]  /*29c20*/  ISETP.LT.OR P6, PT, R2, 0x1, !P6 ;  /* 0x000000010200780c */ /* 0x001fda00077c1670 */
[----:B------:R-:W-:Y:S05]  /*29c30*/  @P6 BRA `(.L_x_1064) ;  /* 0x0000000000dc6947 */ /* 0x000fea0003800000 */
[----:B------:R-:W-:Y:S02]  /*29c40*/  IMAD R2, R3, 0x200, R16 ;  /* 0x0000020003027824 */ /* 0x000fe400078e0210 */
[----:B------:R-:W-:Y:S02]  /*29c50*/  IMAD.SHL.U32 R3, R4, 0x100, RZ ;  /* 0x0000010004037824 */ /* 0x000fe400078e00ff */
[----:B------:R-:W-:Y:S02]  /*29c60*/  IMAD.MOV.U32 R14, RZ, RZ, RZ ;  /* 0x000000ffff0e7224 */ /* 0x000fe400078e00ff */
[----:B------:R-:W-:Y:S02]  /*29c70*/  IMAD.MOV.U32 R4, RZ, RZ, R17 ;  /* 0x000000ffff047224 */ /* 0x000fe400078e0011 */
[----:B------:R-:W-:Y:S02]  /*29c80*/  IMAD.MOV.U32 R5, RZ, RZ, R6 ;  /* 0x000000ffff057224 */ /* 0x000fe400078e0006 */
[----:B------:R-:W-:-:S07]  /*29c90*/  IMAD.MOV.U32 R10, RZ, RZ, R7 ;  /* 0x000000ffff0a7224 */ /* 0x000fce00078e0007 */
.L_x_1067:
[----:B------:R-:W0:Y:S01]  /*29ca0*/  S2R R12, SR_CgaCtaId ;  /* 0x00000000000c7919 */ /* 0x000e220000008800 */
[----:B------:R-:W-:-:S04]  /*29cb0*/  MOV R13, 0x400 ;  /* 0x00000400000d7802 */ /* 0x000fc80000000f00 */
[----:B0-----:R-:W-:Y:S02]  /*29cc0*/  LEA R13, R12, R13, 0x18 ;  /* 0x0000000d0c0d7211 */ /* 0x001fe400078ec0ff */
[----:B------:R-:W-:-:S03]  /*29cd0*/  SHF.L.U32 R12, R5, 0x1f, RZ ;  /* 0x0000001f050c7819 */ /* 0x000fc600000006ff */
[----:B------:R-:W-:-:S04]  /*29ce0*/  IMAD R15, R10, 0x8, R13 ;  /* 0x000000080a0f7824 */ /* 0x000fc800078e020d */
[----:B------:R-:W0:Y:S02]  /*29cf0*/  SYNCS.PHASECHK.TRANS64.TRYWAIT P0, [R15+URZ+0x48], R12 ;  /* 0x0000480c0f0075a7 */ /* 0x000e24000800017f */
[----:B0-----:R-:W-:Y:S05]  /*29d00*/  @!P0 BRA `(.L_x_1065) ;  /* 0x0000001000648947 */ /* 0x001fea0003800000 */
.L_x_1089:
[----:B------:R-:W1:Y:S01]  /*29d10*/  S2R R18, SR_TID.X ;  /* 0x0000000000127919 */ /* 0x000e620000002100 */
[----:B------:R-:W-:-:S04]  /*29d20*/  UPRMT UR8, UR24, 0x9910, URZ ;  /* 0x0000991018087896 */ /* 0x000fc8000800003f */
[----:B------:R-:W-:Y:S01]  /*29d30*/  UISETP.NE.AND UP0, UPT, UR8, 0x2, UPT ;  /* 0x000000020800788c */ /* 0x000fe2000bf05270 */
[----:B-1----:R-:W-:-:S13]  /*29d40*/  LOP3.LUT P0, RZ, R18, 0x7f, RZ, 0xc0, !PT ;  /* 0x0000007f12ff7812 */ /* 0x002fda000780c0ff */
[----:B0-----:R-:W0:Y:S02]  /*29d50*/  @!P0 LDC R12, c[0x0][0x500] ;  /* 0x00014000ff0c8b82 */ /* 0x001e240000000800 */
[----:B0-----:R0:W-:Y:S01]  /*29d60*/  @!P0 SYNCS.ARRIVE.TRANS64 RZ, [R15+URZ], R12 ;  /* 0x0000000c0fff89a7 */ /* 0x0011e2000800003f */
[----:B------:R-:W-:-:S13]  /*29d70*/  PLOP3.LUT P0, PT, PT, PT, UP0, 0x80, 0x0 ;  /* 0x000000000000781c */ /* 0x000fda0003f0f008 */
[----:B0-----:R-:W-:Y:S05]  /*29d80*/  @P0 BRA `(.L_x_1066) ;  /* 0x0000000000040947 */ /* 0x001fea0003800000 */
[----:B------:R-:W-:Y:S01]  /*29d90*/  BPT.TRAP 0x1 ;  /* 0x000000040000795c */ /* 0x000fe20000300000 */
.L_x_1066:
[----:B------:R-:W-:Y:S01]  /*29da0*/  IMAD.SHL.U32 R12, R10, 0x2000, RZ ;  /* 0x000020000a0c7824 */ /* 0x000fe200078e00ff */
[----:B------:R-:W-:Y:S01]  /*29db0*/  R2UR UR9, R15 ;  /* 0x000000000f0972ca */ /* 0x000fe200000e0000 */
[----:B------:R-:W-:Y:S01]  /*29dc0*/  VIADD R4, R4, 0xffffffff ;  /* 0xffffffff04047836 */ /* 0x000fe20000000000 */
[----:B------:R-:W-:Y:S01]  /*29dd0*/  R2UR UR11, R3 ;  /* 0x00000000030b72ca */ /* 0x000fe200000e0000 */
[----:B------:R-:W-:Y:S01]  /*29de0*/  UIADD3 UR14, UP0, UR22, 0xf0, URZ ;  /* 0x000000f0160e7890 */ /* 0x000fe2000ff1e03f */
[----:B------:R-:W-:Y:S01]  /*29df0*/  IADD3 R15, R13, 0x180, R12 ;  /* 0x000001800d0f7810 */ /* 0x000fe20007ffe00c */
[----:B------:R-:W-:Y:S01]  /*29e00*/  UIADD3 UR26, UP1, UR22, 0x1f0, URZ ;  /* 0x000001f0161a7890 */ /* 0x000fe2000ff3e03f */
[----:B------:R-:W-:Y:S01]  /*29e10*/  LOP3.LUT R12, R12, 0x1000, R9, 0xf8, !PT ;  /* 0x000010000c0c7812 */ /* 0x000fe200078ef809 */
[----:B------:R-:W-:Y:S01]  /*29e20*/  UIADD3.X UR15, URZ, UR23, URZ, UP0, !UPT ;  /* 0x000000173f0f7290 */ /* 0x000fe200087fe43f */
[----:B------:R-:W-:Y:S01]  /*29e30*/  R2UR UR13, R15 ;  /* 0x000000000f0d72ca */ /* 0x000fe200000e0000 */
[----:B------:R-:W-:Y:S01]  /*29e40*/  VIADD R10, R10, 0x1 ;  /* 0x000000010a0a7836 */ /* 0x000fe20000000000 */
[----:B------:R-:W-:Y:S01]  /*29e50*/  R2UR UR10, R14 ;  /* 0x000000000e0a72ca */ /* 0x000fe200000e0000 */
[----:B------:R-:W-:Y:S01]  /*29e60*/  IMAD R12, R12, 0x2, R13 ;  /* 0x000000020c0c7824 */ /* 0x000fe200078e020d */
[----:B------:R-:W-:Y:S01]  /*29e70*/  R2UR UR12, R11 ;  /* 0x000000000b0c72ca */ /* 0x000fe200000e0000 */
[----:B------:R-:W-:Y:S01]  /*29e80*/  UIADD3.X UR27, URZ, UR23, URZ, UP1, !UPT ;  /* 0x000000173f1b7290 */ /* 0x000fe20008ffe43f */
[----:B------:R-:W-:Y:S01]  /*29e90*/  R2UR UR19, R2 ;  /* 0x00000000021372ca */ /* 0x000fe200000e0000 */
[----:B------:R-:W-:Y:S01]  /*29ea0*/  UMOV UR16, 0x0 ;  /* 0x0000000000107882 */ /* 0x000fe20000000000 */
[----:B------:R-:W-:Y:S01]  /*29eb0*/  R2UR UR8, R12 ;  /* 0x000000000c0872ca */ /* 0x000fe200000e0000 */
[----:B------:R-:W-:Y:S01]  /*29ec0*/  UMOV UR17, 0x10000000 ;  /* 0x1000000000117882 */ /* 0x000fe20000000000 */
[----:B------:R-:W-:Y:S01]  /*29ed0*/  ISETP.GT.AND P1, PT, R4, 0x1, PT ;  /* 0x000000010400780c */ /* 0x000fe20003f24270 */
[----:B------:R-:W-:Y:S01]  /*29ee0*/  UMOV UR25, 0x30000 ;  /* 0x0003000000197882 */ /* 0x000fe20000000000 */
[----:B------:R-:W-:Y:S01]  /*29ef0*/  ISETP.NE.AND P0, PT, R10, 0x9, PT ;  /* 0x000000090a00780c */ /* 0x000fe20003f05270 */
[----:B------:R-:W-:-:S03]  /*29f00*/  VIADD R14, R14, 0x10 ;  /* 0x000000100e0e7836 */ /* 0x000fc60000000000 */
[----:B------:R-:W-:Y:S02]  /*29f10*/  SEL R12, RZ, 0x1, P0 ;  /* 0x00000001ff0c7807 */ /* 0x000fe40000000000 */
[----:B------:R-:W-:Y:S02]  /*29f20*/  SEL R10, R10, RZ, P0 ;  /* 0x000000ff0a0a7207 */ /* 0x000fe40000000000 */
[----:B------:R-:W-:Y:S01]  /*29f30*/  LOP3.LUT R5, R5, R12, RZ, 0x3c, !PT ;  /* 0x0000000c05057212 */ /* 0x000fe200078e3cff */
[----:B------:R-:W-:-:S03]  /*29f40*/  UIADD3 UR18, UR8, 0x12180, URZ ;  /* 0x0001218008127890 */ /* 0x000fc6000fffe03f */
[----:B------:R-:W-:Y:S02]  /*29f50*/  UMOV UR8, UR13 ;  /* 0x0000000d00087c82 */ /* 0x000fe40008000000 */
[----:B------:R0:W-:Y:S02]  /*29f60*/  UTMALDG.3D [UR8], [UR14], desc[UR16] ;  /* 0x000010080e0075b4 */ /* 0x0001e40008011000 */
[----:B0-----:R-:W-:Y:S01]  /*29f70*/  UMOV UR8, UR18 ;  /* 0x0000001200087c82 */ /* 0x001fe20008000000 */
[----:B------:R-:W-:Y:S02]  /*29f80*/  UMOV UR11, UR19 ;  /* 0x00000013000b7c82 */ /* 0x000fe40008000000 */
[----:B------:R0:W-:Y:S02]  /*29f90*/  UTMALDG.3D.MULTICAST [UR8], [UR26], UR25, desc[UR16] ;  /* 0x000010081a0073b4 */ /* 0x0001e40008011819 */
[----:B0-----:R-:W-:Y:S05]  /*29fa0*/  @P1 BRA `(.L_x_1067) ;  /* 0xfffffffc003c1947 */ /* 0x001fea000383ffff */
.L_x_1064:
[----:B------:R-:W-:Y:S05]  /*29fb0*/  BSYNC B1 ;  /* 0x0000000000017941 */ /* 0x000fea0003800000 */
.L_x_1063:
[----:B------:R-:W2:Y:S01]  /*29fc0*/  LDL.LU R18, [R1+0x600] ;  /* 0x0006000001127983 */ /* 0x000ea20000300800 */
[----:B------:R-:W-:Y:S01]  /*29fd0*/  LOP3.LUT P0, RZ, R8, 0xff, RZ, 0xc0, !PT ;  /* 0x000000ff08ff7812 */ /* 0x000fe2000780c0ff */
[C---:B------:R-:W-:Y:S01]  /*29fe0*/  IMAD.IADD R4, R0.reuse, 0x1, R7 ;  /* 0x0000000100047824 */ /* 0x040fe200078e0207 */
[----:B------:R-:W-:Y:S01]  /*29ff0*/  ULDC.64 UR8, c[0x0][0x650] ;  /* 0x0001940000087ab9 */ /* 0x000fe20000000a00 */
[----:B------:R-:W3:Y:S01]  /*2a000*/  LDL.LU R15, [R1+0x604] ;  /* 0x00060400010f7983 */ /* 0x000ee20000300800 */
[----:B------:R-:W-:Y:S01]  /*2a010*/  ISETP.GE.U32.AND P1, PT, R0, 0x9, PT ;  /* 0x000000090000780c */ /* 0x000fe20003f26070 */
[----:B------:R-:W-:Y:S01]  /*2a020*/  BSSY B1, `(.L_x_1068) ;  /* 0x0000073000017945 */ /* 0x000fe20003800000 */
[----:B------:R-:W-:Y:S01]  /*2a030*/  IMAD.MOV.U32 R11, RZ, RZ, -0x1 ;  /* 0xffffffffff0b7424 */ /* 0x000fe200078e00ff */
[----:B------:R-:W-:-:S06]  /*2a040*/  PRMT R8, RZ, 0x7610, R8 ;  /* 0x00007610ff087816 */ /* 0x000fcc0000000008 */
[----:B------:R-:W0:Y:S01]  /*2a050*/  @P0 S2R R3, SR_CgaCtaId ;  /* 0x0000000000030919 */ /* 0x000e220000008800 */
[----:B------:R-:W-:-:S04]  /*2a060*/  @P0 MOV R2, 0x400 ;  /* 0x0000040000020802 */ /* 0x000fc80000000f00 */
[----:B0-----:R-:W-:-:S04]  /*2a070*/  @P0 LEA R2, R3, R2, 0x18 ;  /* 0x0000000203020211 */ /* 0x001fc800078ec0ff */
[----:B------:R0:W-:Y:S01]  /*2a080*/  @P0 SYNCS.ARRIVE.TRANS64.A1T0 RZ, [R2+URZ+0xa8], RZ ;  /* 0x0000a8ff02ff09a7 */ /* 0x0001e2000810003f */
[----:B------:R-:W-:-:S04]  /*2a090*/  ISETP.GT.U32.AND P0, PT, R4, 0x8, PT ;  /* 0x000000080400780c */ /* 0x000fc80003f04070 */
[----:B------:R-:W-:Y:S01]  /*2a0a0*/  ISETP.LT.U32.AND P0, PT, R0, 0x9, P0 ;  /* 0x000000090000780c */ /* 0x000fe20000701070 */
[----:B0-----:R-:W-:-:S05]  /*2a0b0*/  IMAD.WIDE.U32 R2, R4, 0x38e38e39, RZ ;  /* 0x38e38e3904027825 */ /* 0x001fca00078e00ff */
[----:B------:R-:W-:Y:S02]  /*2a0c0*/  SHF.R.U32.HI R5, RZ, 0x1, R3 ;  /* 0x00000001ff057819 */ /* 0x000fe40000011603 */
[----:B------:R-:W-:Y:S02]  /*2a0d0*/  SEL R3, RZ, 0x1, !P0 ;  /* 0x00000001ff037807 */ /* 0x000fe40004000000 */
[----:B------:R-:W-:Y:S01]  /*2a0e0*/  PRMT R2, RZ, 0x7610, R2 ;  /* 0x00007610ff027816 */ /* 0x000fe20000000002 */
[----:B------:R-:W-:Y:S01]  /*2a0f0*/  IMAD R7, R5, -0x9, R4 ;  /* 0xfffffff705077824 */ /* 0x000fe200078e0204 */
[----:B------:R-:W-:Y:S01]  /*2a100*/  LOP3.LUT R6, R6, R3, RZ, 0x3c, !PT ;  /* 0x0000000306067212 */ /* 0x000fe200078e3cff */
[----:B------:R-:W-:Y:S02]  /*2a110*/  IMAD.MOV.U32 R4, RZ, RZ, -0x1 ;  /* 0xffffffffff047424 */ /* 0x000fe400078e00ff */
[----:B------:R-:W-:Y:S01]  /*2a120*/  IMAD.MOV.U32 R3, RZ, RZ, -0x1 ;  /* 0xffffffffff037424 */ /* 0x000fe200078e00ff */
[----:B------:R-:W-:-:S02]  /*2a130*/  @P1 LOP3.LUT R6, R6, 0x1, R5, 0x78, !PT ;  /* 0x0000000106061812 */ /* 0x000fc400078e7805 */
[----:B---3--:R-:W-:-:S04]  /*2a140*/  IADD3 R15, P0, R15, UR20, RZ ;  /* 0x000000140f0f7c10 */ /* 0x008fc8000ff1e0ff */
[----:B--2---:R-:W-:Y:S01]  /*2a150*/  IADD3.X R18, R18, UR7, RZ, P0, !PT ;  /* 0x0000000712127c10 */ /* 0x004fe200087fe4ff */
[----:B------:R0:W-:Y:S01]  /*2a160*/  STL [R1+0x604], R15 ;  /* 0x0006040f01007387 */ /* 0x0001e20000100800 */
[----:B------:R-:W-:-:S03]  /*2a170*/  ISETP.GE.U32.AND P0, PT, R15, UR8, PT ;  /* 0x000000080f007c0c */ /* 0x000fc6000bf06070 */
[----:B------:R0:W-:Y:S01]  /*2a180*/  STL [R1+0x600], R18 ;  /* 0x0006001201007387 */ /* 0x0001e20000100800 */
[----:B------:R-:W-:-:S13]  /*2a190*/  ISETP.GE.U32.AND.EX P0, PT, R18, UR9, PT, P0 ;  /* 0x0000000912007c0c */ /* 0x000fda000bf06100 */
[----:B0-----:R-:W-:Y:S05]  /*2a1a0*/  @P0 BRA `(.L_x_1069) ;  /* 0x0000000400680947 */ /* 0x001fea0003800000 */
[----:B------:R-:W0:Y:S01]  /*2a1b0*/  S2UR UR8, SR_CTAID.X ;  /* 0x00000000000879c3 */ /* 0x000e220000002500 */
[----:B------:R-:W-:Y:S01]  /*2a1c0*/  ULDC.64 UR10, c[0x0][0x628] ;  /* 0x00018a00000a7ab9 */ /* 0x000fe20000000a00 */
[----:B------:R-:W-:Y:S01]  /*2a1d0*/  ULDC UR9, c[0x0][0x150] ;  /* 0x0000540000097ab9 */ /* 0x000fe20000000800 */
[----:B------:R-:W-:Y:S01]  /*2a1e0*/  ISETP.NE.U32.AND P0, PT, RZ, UR10, PT ;  /* 0x0000000aff007c0c */ /* 0x000fe2000bf05070 */
[----:B------:R-:W-:Y:S01]  /*2a1f0*/  ULDC UR12, c[0x0][0x630] ;  /* 0x00018c00000c7ab9 */ /* 0x000fe20000000800 */
[----:B------:R-:W-:Y:S01]  /*2a200*/  ULDC UR14, c[0x0][0x154] ;  /* 0x00005500000e7ab9 */ /* 0x000fe20000000800 */
[----:B------:R-:W-:Y:S01]  /*2a210*/  IMAD.MOV.U32 R3, RZ, RZ, R18 ;  /* 0x000000ffff037224 */ /* 0x000fe200078e0012 */
[----:B------:R-:W-:Y:S01]  /*2a220*/  ISETP.NE.AND.EX P0, PT, RZ, UR11, PT, P0 ;  /* 0x0000000bff007c0c */ /* 0x000fe2000bf05300 */
[----:B------:R-:W1:Y:S01]  /*2a230*/  S2UR UR13, SR_CTAID.Y ;  /* 0x00000000000d79c3 */ /* 0x000e620000002600 */
[----:B0-----:R-:W-:-:S05]  /*2a240*/  I2FP.F32.U32 R2, UR8 ;  /* 0x0000000800027c45 */ /* 0x001fca0008201000 */
[----:B------:R-:W-:Y:S01]  /*2a250*/  FMUL R10, R2, UR9 ;  /* 0x00000009020a7c20 */ /* 0x000fe20008400000 */
[----:B------:R-:W-:Y:S01]  /*2a260*/  IMAD.MOV.U32 R2, RZ, RZ, R15 ;  /* 0x000000ffff027224 */ /* 0x000fe200078e000f */
[----:B-1----:R-:W-:-:S04]  /*2a270*/  I2FP.F32.U32 R12, UR13 ;  /* 0x0000000d000c7c45 */ /* 0x002fc80008201000 */
[----:B------:R-:W0:Y:S01]  /*2a280*/  F2I.U32.TRUNC.NTZ R10, R10 ;  /* 0x0000000a000a7305 */ /* 0x000e22000020f000 */
[----:B------:R-:W-:Y:S05]  /*2a290*/  @!P0 BRA `(.L_x_1070) ;  /* 0x0000000000288947 */ /* 0x000fea0003800000 */
[----:B------:R-:W-:Y:S02]  /*2a2a0*/  ULDC UR9, c[0x0][0x634] ;  /* 0x00018d0000097ab9 */ /* 0x000fe40000000800 */
[----:B------:R-:W-:-:S05]  /*2a2b0*/  IADD3 R3, P0, R15, UR9, RZ ;  /* 0x000000090f037c10 */ /* 0x000fca000ff1e0ff */
[----:B------:R-:W-:-:S04]  /*2a2c0*/  IMAD.X R11, RZ, RZ, R18, P0 ;  /* 0x000000ffff0b7224 */ /* 0x000fc800000e0612 */
[----:B------:R-:W-:-:S04]  /*2a2d0*/  IMAD.WIDE.U32 R4, R11, UR10, RZ ;  /* 0x0000000a0b047c25 */ /* 0x000fc8000f8e00ff */
[----:B------:R-:W-:-:S04]  /*2a2e0*/  IMAD.WIDE.U32 R4, P0, R3, UR11, R4 ;  /* 0x0000000b03047c25 */ /* 0x000fc8000f800004 */
[----:B------:R-:W-:-:S04]  /*2a2f0*/  IMAD.WIDE.U32 R2, R3, UR10, RZ ;  /* 0x0000000a03027c25 */ /* 0x000fc8000f8e00ff */
[----:B------:R-:W-:Y:S01]  /*2a300*/  IMAD.MOV.U32 R2, RZ, RZ, R5 ;  /* 0x000000ffff027224 */ /* 0x000fe200078e0005 */
[----:B------:R-:W-:Y:S01]  /*2a310*/  IADD3 RZ, P1, R3, R4, RZ ;  /* 0x0000000403ff7210 */ /* 0x000fe20007f3e0ff */
[----:B------:R-:W-:-:S04]  /*2a320*/  IMAD.X R3, RZ, RZ, RZ, P0 ;  /* 0x000000ffff037224 */ /* 0x000fc800000e06ff */
[----:B------:R-:W-:-:S08]  /*2a330*/  IMAD.WIDE.U32.X R2, R11, UR11, R2, P1 ;  /* 0x0000000b0b027c25 */ /* 0x000fd000088e0402 */
.L_x_1070:
[--C-:B------:R-:W-:Y:S01]  /*2a340*/  SHF.R.U64 R11, R2, UR12, R3.reuse ;  /* 0x0000000c020b7c19 */ /* 0x100fe20008001203 */
[----:B------:R-:W-:Y:S01]  /*2a350*/  ULDC.64 UR10, c[0x0][0x620] ;  /* 0x00018800000a7ab9 */ /* 0x000fe20000000a00 */
[----:B------:R-:W-:Y:S01]  /*2a360*/  SHF.R.U32.HI R2, RZ, UR12, R3 ;  /* 0x0000000cff027c19 */ /* 0x000fe20008011603 */
[----:B------:R-:W-:Y:S01]  /*2a370*/  IMAD.MOV.U32 R3, RZ, RZ, R18 ;  /* 0x000000ffff037224 */ /* 0x000fe200078e0012 */
[----:B------:R-:W-:Y:S01]  /*2a380*/  IADD3 R13, P0, RZ, -R11, RZ ;  /* 0x8000000bff0d7210 */ /* 0x000fe20007f1e0ff */
[----:B------:R-:W-:Y:S01]  /*2a390*/  FMUL R4, R12, UR14 ;  /* 0x0000000e0c047c20 */ /* 0x000fe20008400000 */
[----:B------:R-:W-:Y:S01]  /*2a3a0*/  ULDC.64 UR14, c[0x0][0x640] ;  /* 0x00019000000e7ab9 */ /* 0x000fe20000000a00 */
[----:B0-----:R-:W-:Y:S02]  /*2a3b0*/  R2UR UR9, R10 ;  /* 0x000000000a0972ca */ /* 0x001fe400000e0000 */
[----:B------:R-:W-:Y:S01]  /*2a3c0*/  IMAD.X R2, RZ, RZ, ~R2, P0 ;  /* 0x000000ffff027224 */ /* 0x000fe200000e0e02 */
[----:B------:R-:W-:Y:S01]  /*2a3d0*/  ISETP.NE.U32.AND P0, PT, RZ, UR14, PT ;  /* 0x0000000eff007c0c */ /* 0x000fe2000bf05070 */
[----:B------:R-:W0:Y:S02]  /*2a3e0*/  F2I.U32.TRUNC.NTZ R4, R4 ;  /* 0x0000000400047305 */ /* 0x000e24000020f000 */
[----:B------:R-:W-:Y:S01]  /*2a3f0*/  IMAD R2, R2, UR10, RZ ;  /* 0x0000000a02027c24 */ /* 0x000fe2000f8e02ff */
[----:B------:R-:W-:-:S03]  /*2a400*/  ISETP.NE.AND.EX P0, PT, RZ, UR15, PT, P0 ;  /* 0x0000000fff007c0c */ /* 0x000fc6000bf05300 */
[----:B------:R-:W-:Y:S02]  /*2a410*/  IMAD R5, R13, UR11, R2 ;  /* 0x0000000b0d057c24 */ /* 0x000fe4000f8e0202 */
[----:B------:R-:W-:-:S04]  /*2a420*/  IMAD.MOV.U32 R2, RZ, RZ, R15 ;  /* 0x000000ffff027224 */ /* 0x000fc800078e000f */
[----:B------:R-:W-:Y:S01]  /*2a430*/  IMAD.WIDE.U32 R2, R13, UR10, R2 ;  /* 0x0000000a0d027c25 */ /* 0x000fe2000f8e0002 */
[----:B------:R-:W-:Y:S01]  /*2a440*/  ULDC UR10, c[0x0][0x618] ;  /* 0x00018600000a7ab9 */ /* 0x000fe20000000800 */
[----:B0-----:R-:W-:Y:S02]  /*2a450*/  R2UR UR11, R4 ;  /* 0x00000000040b72ca */ /* 0x001fe400000e0000 */
[----:B------:R-:W-:-:S05]  /*2a460*/  IMAD.IADD R3, R3, 0x1, R5 ;  /* 0x0000000103037824 */ /* 0x000fca00078e0205 */
[--C-:B------:R-:W-:Y:S02]  /*2a470*/  SHF.R.U64 R10, R2, UR10, R3.reuse ;  /* 0x0000000a020a7c19 */ /* 0x100fe40008001203 */
[----:B------:R-:W-:Y:S01]  /*2a480*/  SHF.R.U32.HI R3, RZ, UR10, R3 ;  /* 0x0000000aff037c19 */ /* 0x000fe20008011603 */
[----:B------:R-:W-:-:S03]  /*2a490*/  ULDC UR10, c[0x0][0x608] ;  /* 0x00018200000a7ab9 */ /* 0x000fc60000000800 */
[--C-:B------:R-:W-:Y:S02]  /*2a4a0*/  SHF.R.U64 R12, R10, UR10, R3.reuse ;  /* 0x0000000a0a0c7c19 */ /* 0x100fe40008001203 */
[----:B------:R-:W-:Y:S01]  /*2a4b0*/  SHF.R.U32.HI R3, RZ, UR10, R3 ;  /* 0x0000000aff037c19 */ /* 0x000fe20008011603 */
[----:B------:R-:W-:-:S03]  /*2a4c0*/  ULDC UR10, c[0x0][0x658] ;  /* 0x00019600000a7ab9 */ /* 0x000fc60000000800 */
[--C-:B------:R-:W-:Y:S02]  /*2a4d0*/  SHF.R.U64 R13, R12, UR10, R3.reuse ;  /* 0x0000000a0c0d7c19 */ /* 0x100fe40008001203 */
[----:B------:R-:W-:-:S03]  /*2a4e0*/  SHF.R.U32.HI R14, RZ, UR10, R3 ;  /* 0x0000000aff0e7c19 */ /* 0x000fc60008011603 */
[----:B------:R-:W-:Y:S02]  /*2a4f0*/  IMAD.MOV.U32 R2, RZ, RZ, R13 ;  /* 0x000000ffff027224 */ /* 0x000fe400078e000d */
[----:B------:R-:W-:Y:S01]  /*2a500*/  IMAD.MOV.U32 R3, RZ, RZ, R14 ;  /* 0x000000ffff037224 */ /* 0x000fe200078e000e */
[----:B------:R-:W-:Y:S06]  /*2a510*/  @!P0 BRA `(.L_x_1071) ;  /* 0x0000000000288947 */ /* 0x000fec0003800000 */
        /* <DEDUP_REMOVED lines=10> */
.L_x_1071:
[----:B------:R-:W-:Y:S01]  /*2a5c0*/  ULDC UR10, c[0x0][0x648] ;  /* 0x00019200000a7ab9 */ /* 0x000fe20000000800 */
[----:B------:R-:W-:Y:S01]  /*2a5d0*/  UISETP.NE.AND UP0, UPT, UR46, URZ, UPT ;  /* 0x0000003f2e00728c */ /* 0x000fe2000bf05270 */
[----:B------:R-:W-:Y:S01]  /*2a5e0*/  SHF.R.U64 R3, R2, UR10, R3 ;  /* 0x0000000a02037c19 */ /* 0x000fe20008001203 */
[----:B------:R-:W-:Y:S01]  /*2a5f0*/  ULDC UR10, c[0x0][0x638] ;  /* 0x00018e00000a7ab9 */ /* 0x000fe20000000800 */
[----:B------:R-:W-:Y:S01]  /*2a600*/  UIADD3 UR11, -UR11, URZ, URZ ;  /* 0x0000003f0b0b7290 */ /* 0x000fe2000fffe13f */
[----:B------:R-:W-:Y:S02]  /*2a610*/  LOP3.LUT R12, R12, UR6, RZ, 0xc0, !PT ;  /* 0x000000060c0c7c12 */ /* 0x000fe4000f8ec0ff */
[----:B------:R-:W-:Y:S01]  /*2a620*/  IMAD.MOV R2, RZ, RZ, -R3 ;  /* 0x000000ffff027224 */ /* 0x000fe200078e0a03 */
[----:B------:R-:W-:Y:S02]  /*2a630*/  LOP3.LUT R10, R10, UR4, RZ, 0xc0, !PT ;  /* 0x000000040a0a7c12 */ /* 0x000fe4000f8ec0ff */
[----:B------:R-:W-:Y:S01]  /*2a640*/  IMAD R4, R3, UR5, R12 ;  /* 0x0000000503047c24 */ /* 0x000fe2000f8e020c */
[----:B------:R-:W-:Y:S01]  /*2a650*/  PLOP3.LUT P0, PT, PT, PT, UP0, 0x40, 0x0 ;  /* 0x000000000000781c */ /* 0x000fe20003f0e808 */
[----:B------:R-:W-:Y:S01]  /*2a660*/  IMAD R13, R2, UR10, R13 ;  /* 0x0000000a020d7c24 */ /* 0x000fe2000f8e020d */
[----:B------:R-:W-:Y:S01]  /*2a670*/  UIADD3 UR10, -UR9, URZ, URZ ;  /* 0x0000003f090a7290 */ /* 0x000fe2000fffe13f */
[----:B------:R-:W-:Y:S01]  /*2a680*/  PLOP3.LUT P1, PT, PT, PT, UP0, 0x40, 0x0 ;  /* 0x000000000000781c */ /* 0x000fe20003f2e808 */
[----:B------:R-:W-:Y:S01]  /*2a690*/  IMAD.MOV.U32 R2, RZ, RZ, 0x1 ;  /* 0x00000001ff027424 */ /* 0x000fe200078e00ff */
[----:B------:R-:W-:-:S02]  /*2a6a0*/  ULDC UR9, c[0x0][0x144] ;  /* 0x0000510000097ab9 */ /* 0x000fc40000000800 */
[----:B------:R-:W-:-:S03]  /*2a6b0*/  UIMAD UR8, UR9, UR10, UR8 ;  /* 0x0000000a090872a4 */ /* 0x000fc6000f8e0208 */
[----:B------:R-:W-:Y:S02]  /*2a6c0*/  ULDC UR9, c[0x0][0x148] ;  /* 0x0000520000097ab9 */ /* 0x000fe40000000800 */
[----:B------:R-:W-:-:S03]  /*2a6d0*/  @UP0 UIMAD UR8, UR9, UR11, UR13 ;  /* 0x0000000b090802a4 */ /* 0x000fc6000f8e020d */
[----:B------:R-:W-:Y:S02]  /*2a6e0*/  ULDC UR9, c[0x0][0x600] ;  /* 0x0001800000097ab9 */ /* 0x000fe40000000800 */
[----:B------:R-:W-:Y:S02]  /*2a6f0*/  IMAD R13, R13, UR9, R10 ;  /* 0x000000090d0d7c24 */ /* 0x000fe4000f8e020a */
[----:B------:R-:W-:Y:S01]  /*2a700*/  IMAD.U32 R3, RZ, RZ, UR8 ;  /* 0x00000008ff037e24 */ /* 0x000fe2000f8e00ff */
[----:B------:R-:W-:-:S03]  /*2a710*/  ULDC UR8, c[0x0][0x610] ;  /* 0x0001840000087ab9 */ /* 0x000fc60000000800 */
[----:B------:R-:W-:-:S05]  /*2a720*/  IMAD R4, R4, UR8, R3 ;  /* 0x0000000804047c24 */ /* 0x000fca000f8e0203 */
[----:B------:R-:W-:Y:S02]  /*2a730*/  SEL R3, R13, R4, P0 ;  /* 0x000000040d037207 */ /* 0x000fe40000000000 */
[----:B------:R-:W-:-:S07]  /*2a740*/  SEL R4, R4, R13, P1 ;  /* 0x0000000d04047207 */ /* 0x000fce0000800000 */
.L_x_1069:
[----:B------:R-:W-:Y:S05]  /*2a750*/  BSYNC B1 ;  /* 0x0000000000017941 */ /* 0x000fea0003800000 */
.L_x_1068:
[----:B------:R-:W-:-:S13]  /*2a760*/  LOP3.LUT P0, RZ, R2, 0xff, RZ, 0xc0, !PT ;  /* 0x000000ff02ff7812 */ /* 0x000fda000780c0ff */
[----:B------:R-:W-:Y:S05]  /*2a770*/  @P0 BRA `(.L_x_1072) ;  /* 0xfffffff400140947 */ /* 0x000fea000383ffff */
[----:B------:R-:W-:Y:S05]  /*2a780*/  BSYNC B0 ;  /* 0x0000000000007941 */ /* 0x000fea0003800000 */
.L_x_1061:
[----:B------:R-:W-:-:S03]  /*2a790*/  UMOV UR8, 0xffffffff ;  /* 0xffffffff00087882 */ /* 0x000fc60000000000 */
[----:B------:R-:W-:Y:S05]  /*2a7a0*/  BRA.DIV UR8, `(.L_x_1073) ;  /* 0x0000000608d07947 */ /* 0x000fea000b800000 */
[----:B------:R-:W-:-:S13]  /*2a7b0*/  ELECT P6, URZ, PT ;  /* 0x00000000003f782f */ /* 0x000fda00038c0000 */
.L_x_1092:
[----:B------:R-:W-:Y:S04]  /*2a7c0*/  BSSY B0, `(.L_x_1074) ;  /* 0x0000059000007945 */ /* 0x000fe80003800000 */
[----:B------:R-:W-:Y:S05]  /*2a7d0*/  @!P6 BRA `(.L_x_1075) ;  /* 0x00000004005ce947 */ /* 0x000fea0003800000 */
[----:B------:R-:W-:-:S04]  /*2a7e0*/  ULOP3.LUT UR8, UR40, 0x2, URZ, 0xfc, !UPT ;  /* 0x0000000228087892 */ /* 0x000fc8000f8efc3f */
[----:B------:R-:W-:-:S06]  /*2a7f0*/  UISETP.NE.AND UP0, UPT, UR8, 0x3, UPT ;  /* 0x000000030800788c */ /* 0x000fcc000bf05270 */
[----:B------:R-:W-:-:S13]  /*2a800*/  PLOP3.LUT P0, PT, PT, PT, UP0, 0x80, 0x0 ;  /* 0x000000000000781c */ /* 0x000fda0003f0f008 */
[----:B------:R-:W-:Y:S05]  /*2a810*/  @!P0 BRA `(.L_x_1076) ;  /* 0x0000000000048947 */ /* 0x000fea0003800000 */
[----:B------:R-:W-:Y:S01]  /*2a820*/  BPT.TRAP 0x1 ;  /* 0x000000040000795c */ /* 0x000fe20000300000 */
.L_x_1076:
[----:B------:R-:W0:Y:S01]  /*2a830*/  S2R R3, SR_CgaCtaId ;  /* 0x0000000000037919 */ /* 0x000e220000008800 */
[----:B------:R-:W-:Y:S02]  /*2a840*/  MOV R0, 0x400 ;  /* 0x0000040000007802 */ /* 0x000fe40000000f00 */
[----:B------:R-:W-:Y:S02]  /*2a850*/  SHF.L.U32 R2, R6, 0x1f, RZ ;  /* 0x0000001f06027819 */ /* 0x000fe400000006ff */
[----:B0-----:R-:W-:-:S05]  /*2a860*/  LEA R0, R3, R0, 0x18 ;  /* 0x0000000003007211 */ /* 0x001fca00078ec0ff */
[----:B------:R-:W-:-:S04]  /*2a870*/  VIADD R0, R0, 0x48 ;  /* 0x0000004800007836 */ /* 0x000fc80000000000 */
[----:B------:R-:W-:-:S04]  /*2a880*/  IMAD R3, R7, 0x8, R0 ;  /* 0x0000000807037824 */ /* 0x000fc800078e0200 */
[----:B------:R-:W0:Y:S02]  /*2a890*/  SYNCS.PHASECHK.TRANS64.TRYWAIT P0, [R3+URZ], R2 ;  /* 0x00000002030075a7 */ /* 0x000e24000800017f */
[----:B0-----:R-:W-:Y:S05]  /*2a8a0*/  @!P0 BRA `(.L_x_1077) ;  /* 0x0000000400b08947 */ /* 0x001fea0003800000 */
.L_x_1093:
[----:B------:R-:W-:-:S05]  /*2a8b0*/  VIADD R7, R7, 0x1 ;  /* 0x0000000107077836 */ /* 0x000fca0000000000 */
[----:B------:R-:W-:-:S04]  /*2a8c0*/  ISETP.NE.AND P0, PT, R7, 0x9, PT ;  /* 0x000000090700780c */ /* 0x000fc80003f05270 */
[----:B0-----:R-:W-:Y:S02]  /*2a8d0*/  SEL R3, RZ, 0x1, P0 ;  /* 0x00000001ff037807 */ /* 0x001fe40000000000 */
[----:B------:R-:W-:Y:S02]  /*2a8e0*/  SEL R7, R7, RZ, P0 ;  /* 0x000000ff07077207 */ /* 0x000fe40000000000 */
[----:B------:R-:W-:-:S03]  /*2a8f0*/  LOP3.LUT R6, R6, R3, RZ, 0x3c, !PT ;  /* 0x0000000306067212 */ /* 0x000fc600078e3cff */
[----:B------:R-:W-:Y:S01]  /*2a900*/  IMAD R3, R7, 0x8, R0 ;  /* 0x0000000807037824 */ /* 0x000fe200078e0200 */
[----:B------:R-:W-:-:S04]  /*2a910*/  SHF.L.U32 R2, R6, 0x1f, RZ ;  /* 0x0000001f06027819 */ /* 0x000fc800000006ff */
[----:B------:R-:W0:Y:S02]  /*2a920*/  SYNCS.PHASECHK.TRANS64.TRYWAIT P0, [R3+URZ], R2 ;  /* 0x00000002030075a7 */ /* 0x000e24000800017f */
[----:B0-----:R-:W-:Y:S05]  /*2a930*/  @!P0 BRA `(.L_x_1078) ;  /* 0x0000000400a08947 */ /* 0x001fea0003800000 */
.L_x_1094:
[----:B0-----:R-:W-:-:S05]  /*2a940*/  VIADD R2, R7, 0x1 ;  /* 0x0000000107027836 */ /* 0x001fca0000000000 */
[----:B------:R-:W-:-:S04]  /*2a950*/  ISETP.NE.AND P0, PT, R2, 0x9, PT ;  /* 0x000000090200780c */ /* 0x000fc80003f05270 */
[----:B------:R-:W-:Y:S02]  /*2a960*/  SEL R3, RZ, 0x1, P0 ;  /* 0x00000001ff037807 */ /* 0x000fe40000000000 */
[----:B------:R-:W-:Y:S02]  /*2a970*/  SEL R5, R2, RZ, P0 ;  /* 0x000000ff02057207 */ /* 0x000fe40000000000 */
[----:B------:R-:W-:-:S03]  /*2a980*/  LOP3.LUT R6, R6, R3, RZ, 0x3c, !PT ;  /* 0x0000000306067212 */ /* 0x000fc600078e3cff */
[----:B------:R-:W-:Y:S01]  /*2a990*/  IMAD R3, R5, 0x8, R0 ;  /* 0x0000000805037824 */ /* 0x000fe200078e0200 */
[----:B------:R-:W-:-:S04]  /*2a9a0*/  SHF.L.U32 R2, R6, 0x1f, RZ ;  /* 0x0000001f06027819 */ /* 0x000fc800000006ff */
[----:B------:R-:W0:Y:S02]  /*2a9b0*/  SYNCS.PHASECHK.TRANS64.TRYWAIT P0, [R3+URZ], R2 ;  /* 0x00000002030075a7 */ /* 0x000e24000800017f */
[----:B0-----:R-:W-:Y:S05]  /*2a9c0*/  @!P0 BRA `(.L_x_1079) ;  /* 0x0000000400908947 */ /* 0x001fea0003800000 */
.L_x_1095:
        /* <DEDUP_REMOVED lines=9> */
.L_x_1096:
        /* <DEDUP_REMOVED lines=9> */
.L_x_1097:
        /* <DEDUP_REMOVED lines=9> */
.L_x_1098:
        /* <DEDUP_REMOVED lines=9> */
.L_x_1099:
        /* <DEDUP_REMOVED lines=9> */
.L_x_1100:
[----:B0-----:R-:W-:-:S05]  /*2aca0*/  VIADD R2, R5, 0x1 ;  /* 0x0000000105027836 */ /* 0x001fca0000000000 */
[----:B------:R-:W-:-:S04]  /*2acb0*/  ISETP.NE.AND P0, PT, R2, 0x9, PT ;  /* 0x000000090200780c */ /* 0x000fc80003f05270 */
[----:B------:R-:W-:Y:S02]  /*2acc0*/  SEL R4, RZ, 0x1, P0 ;  /* 0x00000001ff047807 */ /* 0x000fe40000000000 */
[----:B------:R-:W-:Y:S02]  /*2acd0*/  SEL R3, R2, RZ, P0 ;  /* 0x000000ff02037207 */ /* 0x000fe40000000000 */
[----:B------:R-:W-:-:S03]  /*2ace0*/  LOP3.LUT R4, R7, R4, RZ, 0x3c, !PT ;  /* 0x0000000407047212 */ /* 0x000fc600078e3cff */
[----:B------:R-:W-:Y:S01]  /*2acf0*/  IMAD R3, R3, 0x8, R0 ;  /* 0x0000000803037824 */ /* 0x000fe200078e0200 */
[----:B------:R-:W-:-:S07]  /*2ad00*/  SHF.L.U32 R0, R4, 0x1f, RZ ;  /* 0x0000001f04007819 */ /* 0x000fce00000006ff */
.L_x_1085:
[----:B0-----:R0:W1:Y:S02]  /*2ad10*/  SYNCS.PHASECHK.TRANS64.TRYWAIT P0, [R3+URZ], R0 ;  /* 0x00000000030075a7 */ /* 0x001064000800017f */
[----:B-1----:R-:W-:Y:S05]  /*2ad20*/  @!P0 NANOSLEEP.SYNCS 0x989680 ;  /* 0x009896800000895d */ /* 0x002fea0003900000 */
[----:B------:R-:W1:Y:S02]  /*2ad30*/  @!P0 SYNCS.PHASECHK.TRANS64 P0, [R3+URZ], R0 ;  /* 0x00000000030085a7 */ /* 0x000e64000800007f */
[----:B-1----:R-:W-:Y:S05]  /*2ad40*/  @!P0 BRA `(.L_x_1085) ;  /* 0xfffffffc00f08947 */ /* 0x002fea000383ffff */
.L_x_1075:
[----:B------:R-:W-:Y:S05]  /*2ad50*/  BSYNC B0 ;  /* 0x0000000000007941 */ /* 0x000fea0003800000 */
.L_x_1074:
[----:B------:R-:W-:Y:S05]  /*2ad60*/  EXIT ;  /* 0x000000000000794d */ /* 0x000fea0003800000 */
.L_x_22:
[----:B-1----:R1:W2:Y:S02]  /*2ad70*/  SYNCS.PHASECHK.TRANS64.TRYWAIT P1, [R3+URZ], R0 ;  /* 0x00000000030075a7 */ /* 0x0022a4000802017f */
[----:B--2---:R-:W-:Y:S05]  /*2ad80*/  @!P1 NANOSLEEP.SYNCS 0x989680 ;  /* 0x009896800000995d */ /* 0x004fea0003900000 */
[----:B------:R-:W2:Y:S02]  /*2ad90*/  @!P1 SYNCS.PHASECHK.TRANS64 P1, [R3+URZ], R0 ;  /* 0x00000000030095a7 */ /* 0x000ea4000802007f */
[----:B--2---:R-:W-:Y:S05]  /*2ada0*/  @!P1 BRA `(.L_x_22) ;  /* 0xfffffffc00f09947 */ /* 0x004fea000383ffff */
[----:B------:R-:W-:Y:S05]  /*2adb0*/  BRA `(.L_x_21) ;  /* 0xfffffd6800747947 */ /* 0x000fea000383ffff */
.L_x_27:
[----:B-1----:R-:W-:-:S04]  /*2adc0*/  IMAD.U32 R7, RZ, RZ, UR4 ;  /* 0x00000004ff077e24 */ /* 0x002fc8000f8e00ff */
[----:B------:R1:W2:Y:S03]  /*2add0*/  SYNCS.PHASECHK.TRANS64.TRYWAIT P1, [R7+URZ], R5 ;  /* 0x00000005070075a7 */ /* 0x0002a6000802017f */
[----:B--2---:R-:W-:Y:S05]  /*2ade0*/  @!P1 NANOSLEEP.SYNCS 0x989680 ;  /* 0x009896800000995d */ /* 0x004fea0003900000 */
[----:B------:R-:W2:Y:S02]  /*2adf0*/  @!P1 SYNCS.PHASECHK.TRANS64 P1, [R7+URZ], R5 ;  /* 0x00000005070095a7 */ /* 0x000ea4000802007f */
[----:B--2---:R-:W-:Y:S05]  /*2ae00*/  @!P1 BRA `(.L_x_27) ;  /* 0xfffffffc00ec9947 */ /* 0x004fea000383ffff */
[----:B------:R-:W-:Y:S05]  /*2ae10*/  BRA `(.L_x_26) ;  /* 0xfffffd7800ec7947 */ /* 0x000fea000383ffff */
.L_x_1062:
[----:B------:R-:W-:Y:S01]  /*2ae20*/  BSSY B1, `(.L_x_1086) ;  /* 0x0000006000017945 */ /* 0x000fe20003800000 */
[----:B------:R-:W-:-:S07]  /*2ae30*/  IMAD.MOV.U32 R15, RZ, RZ, -0x1 ;  /* 0xffffffffff0f7424 */ /* 0x000fce00078e00ff */
[----:B------:R-:W-:Y:S05]  /*2ae40*/  WARPSYNC.COLLECTIVE R15, `(.L_x_1087) ;  /* 0x000000000f0c7348 */ /* 0x000fea0003c00000 */
[----:B------:R-:W-:Y:S02]  /*2ae50*/  ELECT P6, UR62, PT ;  /* 0x00000000003e782f */ /* 0x000fe400038c0000 */
[----:B------:R-:W-:Y:S01]  /*2ae60*/  MOV R14, UR62 ;  /* 0x0000003e000e7c02 */ /* 0x000fe20008000f00 */
[----:B------:R-:W-:Y:S10]  /*2ae70*/  ENDCOLLECTIVE ;  /* 0x000000000000791b */ /* 0x000ff40003800000 */
.L_x_1087:
[----:B------:R-:W-:Y:S05]  /*2ae80*/  BSYNC B1 ;  /* 0x0000000000017941 */ /* 0x000fea0003800000 */
.L_x_1086:
[----:B------:R-:W-:Y:S05]  /*2ae90*/  BRA `(.L_x_1088) ;  /* 0xffffffec00587947 */ /* 0x000fea000383ffff */
.L_x_1065:
[----:B0-----:R0:W1:Y:S02]  /*2aea0*/  SYNCS.PHASECHK.TRANS64.TRYWAIT P0, [R15+URZ+0x48], R12 ;  /* 0x0000480c0f0075a7 */ /* 0x001064000800017f */
[----:B-1----:R-:W-:Y:S05]  /*2aeb0*/  @!P0 NANOSLEEP.SYNCS 0x989680 ;  /* 0x009896800000895d */ /* 0x002fea0003900000 */
[----:B------:R-:W1:Y:S02]  /*2aec0*/  @!P0 SYNCS.PHASECHK.TRANS64 P0, [R15+URZ+0x48], R12 ;  /* 0x0000480c0f0085a7 */ /* 0x000e64000800007f */
[----:B-1----:R-:W-:Y:S05]  /*2aed0*/  @!P0 BRA `(.L_x_1065) ;  /* 0xfffffffc00f08947 */ /* 0x002fea000383ffff */
[----:B------:R-:W-:Y:S05]  /*2aee0*/  BRA `(.L_x_1089) ;  /* 0xffffffec00887947 */ /* 0x000fea000383ffff */
.L_x_1073:
[----:B------:R-:W-:Y:S01]  /*2aef0*/  BSSY B0, `(.L_x_1090) ;  /* 0x0000006000007945 */ /* 0x000fe20003800000 */
[----:B------:R-:W-:-:S07]  /*2af00*/  IMAD.MOV.U32 R15, RZ, RZ, -0x1 ;  /* 0xffffffffff0f7424 */ /* 0x000fce00078e00ff */
[----:B------:R-:W-:Y:S05]  /*2af10*/  WARPSYNC.COLLECTIVE R15, `(.L_x_1091) ;  /* 0x000000000f0c7348 */ /* 0x000fea0003c00000 */
[----:B------:R-:W-:Y:S02]  /*2af20*/  ELECT P6, UR62, PT ;  /* 0x00000000003e782f */ /* 0x000fe400038c0000 */
[----:B------:R-:W-:Y:S01]  /*2af30*/  MOV R14, UR62 ;  /* 0x0000003e000e7c02 */ /* 0x000fe20008000f00 */
[----:B------:R-:W-:Y:S10]  /*2af40*/  ENDCOLLECTIVE ;  /* 0x000000000000791b */ /* 0x000ff40003800000 */
.L_x_1091:
[----:B------:R-:W-:Y:S05]  /*2af50*/  BSYNC B0 ;  /* 0x0000000000007941 */ /* 0x000fea0003800000 */
.L_x_1090:
[----:B------:R-:W-:Y:S05]  /*2af60*/  BRA `(.L_x_1092) ;  /* 0xfffffff800147947 */ /* 0x000fea000383ffff */
.L_x_1077:
[----:B0-----:R0:W1:Y:S02]  /*2af70*/  SYNCS.PHASECHK.TRANS64.TRYWAIT P0, [R3+URZ], R2 ;  /* 0x00000002030075a7 */ /* 0x001064000800017f */
[----:B-1----:R-:W-:Y:S05]  /*2af80*/  @!P0 NANOSLEEP.SYNCS 0x989680 ;  /* 0x009896800000895d */ /* 0x002fea0003900000 */
[----:B------:R-:W1:Y:S02]  /*2af90*/  @!P0 SYNCS.PHASECHK.TRANS64 P0, [R3+URZ], R2 ;  /* 0x00000002030085a7 */ /* 0x000e64000800007f */
[----:B-1----:R-:W-:Y:S05]  /*2afa0*/  @!P0 BRA `(.L_x_1077) ;  /* 0xfffffffc00f08947 */ /* 0x002fea000383ffff */
[----:B------:R-:W-:Y:S05]  /*2afb0*/  BRA `(.L_x_1093) ;  /* 0xfffffff8003c7947 */ /* 0x000fea000383ffff */
.L_x_1078:
[----:B0-----:R0:W1:Y:S02]  /*2afc0*/  SYNCS.PHASECHK.TRANS64.TRYWAIT P0, [R3+URZ], R2 ;  /* 0x00000002030075a7 */ /* 0x001064000800017f */
[----:B-1----:R-:W-:Y:S05]  /*2afd0*/  @!P0 NANOSLEEP.SYNCS 0x989680 ;  /* 0x009896800000895d */ /* 0x002fea0003900000 */
[----:B------:R-:W1:Y:S02]  /*2afe0*/  @!P0 SYNCS.PHASECHK.TRANS64 P0, [R3+URZ], R2 ;  /* 0x00000002030085a7 */ /* 0x000e64000800007f */
[----:B-1----:R-:W-:Y:S05]  /*2aff0*/  @!P0 BRA `(.L_x_1078) ;  /* 0xfffffffc00f08947 */ /* 0x002fea000383ffff */
[----:B------:R-:W-:Y:S05]  /*2b000*/  BRA `(.L_x_1094) ;  /* 0xfffffff8004c7947 */ /* 0x000fea000383ffff */
.L_x_1079:
[----:B0-----:R0:W1:Y:S02]  /*2b010*/  SYNCS.PHASECHK.TRANS64.TRYWAIT P0, [R3+URZ], R2 ;  /* 0x00000002030075a7 */ /* 0x001064000800017f */
[----:B-1----:R-:W-:Y:S05]  /*2b020*/  @!P0 NANOSLEEP.SYNCS 0x989680 ;  /* 0x009896800000895d */ /* 0x002fea0003900000 */
[----:B------:R-:W1:Y:S02]  /*2b030*/  @!P0 SYNCS.PHASECHK.TRANS64 P0, [R3+URZ], R2 ;  /* 0x00000002030085a7 */ /* 0x000e64000800007f */
[----:B-1----:R-:W-:Y:S05]  /*2b040*/  @!P0 BRA `(.L_x_1079) ;  /* 0xfffffffc00f08947 */ /* 0x002fea000383ffff */
[----:B------:R-:W-:Y:S05]  /*2b050*/  BRA `(.L_x_1095) ;  /* 0xfffffff8005c7947 */ /* 0x000fea000383ffff */
.L_x_1080:
[----:B0-----:R0:W1:Y:S02]  /*2b060*/  SYNCS.PHASECHK.TRANS64.TRYWAIT P0, [R3+URZ], R2 ;  /* 0x00000002030075a7 */ /* 0x001064000800017f */
[----:B-1----:R-:W-:Y:S05]  /*2b070*/  @!P0 NANOSLEEP.SYNCS 0x989680 ;  /* 0x009896800000895d */ /* 0x002fea0003900000 */
[----:B------:R-:W1:Y:S02]  /*2b080*/  @!P0 SYNCS.PHASECHK.TRANS64 P0, [R3+URZ], R2 ;  /* 0x00000002030085a7 */ /* 0x000e64000800007f */
[----:B-1----:R-:W-:Y:S05]  /*2b090*/  @!P0 BRA `(.L_x_1080) ;  /* 0xfffffffc00f08947 */ /* 0x002fea000383ffff */
[----:B------:R-:W-:Y:S05]  /*2b0a0*/  BRA `(.L_x_1096) ;  /* 0xfffffff8006c7947 */ /* 0x000fea000383ffff */
.L_x_1081:
[----:B0-----:R0:W1:Y:S02]  /*2b0b0*/  SYNCS.PHASECHK.TRANS64.TRYWAIT P0, [R3+URZ], R2 ;  /* 0x00000002030075a7 */ /* 0x001064000800017f */
[----:B-1----:R-:W-:Y:S05]  /*2b0c0*/  @!P0 NANOSLEEP.SYNCS 0x989680 ;  /* 0x009896800000895d */ /* 0x002fea0003900000 */
[----:B------:R-:W1:Y:S02]  /*2b0d0*/  @!P0 SYNCS.PHASECHK.TRANS64 P0, [R3+URZ], R2 ;  /* 0x00000002030085a7 */ /* 0x000e64000800007f */
[----:B-1----:R-:W-:Y:S05]  /*2b0e0*/  @!P0 BRA `(.L_x_1081) ;  /* 0xfffffffc00f08947 */ /* 0x002fea000383ffff */
[----:B------:R-:W-:Y:S05]  /*2b0f0*/  BRA `(.L_x_1097) ;  /* 0xfffffff8007c7947 */ /* 0x000fea000383ffff */
.L_x_1082:
[----:B0-----:R0:W1:Y:S02]  /*2b100*/  SYNCS.PHASECHK.TRANS64.TRYWAIT P0, [R3+URZ], R2 ;  /* 0x00000002030075a7 */ /* 0x001064000800017f */
[----:B-1----:R-:W-:Y:S05]  /*2b110*/  @!P0 NANOSLEEP.SYNCS 0x989680 ;  /* 0x009896800000895d */ /* 0x002fea0003900000 */
[----:B------:R-:W1:Y:S02]  /*2b120*/  @!P0 SYNCS.PHASECHK.TRANS64 P0, [R3+URZ], R2 ;  /* 0x00000002030085a7 */ /* 0x000e64000800007f */
[----:B-1----:R-:W-:Y:S05]  /*2b130*/  @!P0 BRA `(.L_x_1082) ;  /* 0xfffffffc00f08947 */ /* 0x002fea000383ffff */
[----:B------:R-:W-:Y:S05]  /*2b140*/  BRA `(.L_x_1098) ;  /* 0xfffffff8008c7947 */ /* 0x000fea000383ffff */
.L_x_1083:
[----:B0-----:R0:W1:Y:S02]  /*2b150*/  SYNCS.PHASECHK.TRANS64.TRYWAIT P0, [R3+URZ], R2 ;  /* 0x00000002030075a7 */ /* 0x001064000800017f */
[----:B-1----:R-:W-:Y:S05]  /*2b160*/  @!P0 NANOSLEEP.SYNCS 0x989680 ;  /* 0x009896800000895d */ /* 0x002fea0003900000 */
[----:B------:R-:W1:Y:S02]  /*2b170*/  @!P0 SYNCS.PHASECHK.TRANS64 P0, [R3+URZ], R2 ;  /* 0x00000002030085a7 */ /* 0x000e64000800007f */
[----:B-1----:R-:W-:Y:S05]  /*2b180*/  @!P0 BRA `(.L_x_1083) ;  /* 0xfffffffc00f08947 */ /* 0x002fea000383ffff */
[----:B------:R-:W-:Y:S05]  /*2b190*/  BRA `(.L_x_1099) ;  /* 0xfffffff8009c7947 */ /* 0x000fea000383ffff */
.L_x_1084:
[----:B0-----:R0:W1:Y:S02]  /*2b1a0*/  SYNCS.PHASECHK.TRANS64.TRYWAIT P0, [R3+URZ], R2 ;  /* 0x00000002030075a7 */ /* 0x001064000800017f */
[----:B-1----:R-:W-:Y:S05]  /*2b1b0*/  @!P0 NANOSLEEP.SYNCS 0x989680 ;  /* 0x009896800000895d */ /* 0x002fea0003900000 */
[----:B------:R-:W1:Y:S02]  /*2b1c0*/  @!P0 SYNCS.PHASECHK.TRANS64 P0, [R3+URZ], R2 ;  /* 0x00000002030085a7 */ /* 0x000e64000800007f */
[----:B-1----:R-:W-:Y:S05]  /*2b1d0*/  @!P0 BRA `(.L_x_1084) ;  /* 0xfffffffc00f08947 */ /* 0x002fea000383ffff */
[----:B------:R-:W-:Y:S05]  /*2b1e0*/  BRA `(.L_x_1100) ;  /* 0xfffffff800ac7947 */ /* 0x000fea000383ffff */
.L_x_1101:
[----:B------:R-:W-:-:S00]  /*2b1f0*/  BRA `(.L_x_1101) ;  /* 0xfffffffc00fc7947 */ /* 0x000fc0000383ffff */
[----:B------:R-:W-:-:S00]  /*2b200*/  NOP ;  /* 0x0000000000007918 */ /* 0x000fc00000000000 */
[----:B------:R-:W-:-:S00]  /*2b210*/  NOP ;  /* 0x0000000000007918 */ /* 0x000fc00000000000 */
[----:B------:R-:W-:-:S00]  /*2b220*/  NOP ;  /* 0x0000000000007918 */ /* 0x000fc00000000000 */
[----:B------:R-:W-:-:S00]  /*2b230*/  NOP ;  /* 0x0000000000007918 */ /* 0x000fc00000000000 */
[----:B------:R-:W-:-:S00]  /*2b240*/  NOP ;  /* 0x0000000000007918 */ /* 0x000fc00000000000 */
[----:B------:R-:W-:-:S00]  /*2b250*/  NOP ;  /* 0x0000000000007918 */ /* 0x000fc00000000000 */
[----:B------:R-:W-:-:S00]  /*2b260*/  NOP ;  /* 0x0000000000007918 */ /* 0x000fc00000000000 */
[----:B------:R-:W-:-:S00]  /*2b270*/  NOP ;  /* 0x0000000000007918 */ /* 0x000fc00000000000 */
.L_x_1102:


//--------------------- .nv.global.init           --------------------------
	.section	.nv.global.init,"aw",@progbits
.nv.global.init:
	.type		$str$22,@object
	.size		$str$22,($str$23 - $str$22)
$str$22:
        /*0000*/ 	.byte	0x6b, 0x5f, 0x74, 0x69, 0x6c, 0x65, 0x5f, 0x63, 0x6f, 0x75, 0x6e, 0x74, 0x20, 0x3e, 0x3d, 0x20
        /*0010*/ 	.byte	0x31, 0x00
	.type		$str$23,@object
	.size		$str$23,(__unnamed_1 - $str$23)
$str$23:
        /*0012*/ 	.byte	0x2f, 0x74, 0x6d, 0x70, 0x2f, 0x63, 0x75, 0x74, 0x6c, 0x61, 0x73, 0x73, 0x5f, 0x73, 0x77, 0x65
        /*0022*/ 	.byte	0x65, 0x70, 0x5f, 0x73, 0x72, 0x63, 0x2f, 0x69, 0x6e, 0x63, 0x6c, 0x75, 0x64, 0x65, 0x2f, 0x63
        /*0032*/ 	.byte	0x75, 0x74, 0x6c, 0x61, 0x73, 0x73, 0x2f, 0x67, 0x65, 0x6d, 0x6d, 0x2f, 0x63, 0x6f, 0x6c, 0x6c
        /*0042*/ 	.byte	0x65, 0x63, 0x74, 0x69, 0x76, 0x65, 0x2f, 0x73, 0x6d, 0x39, 0x30, 0x5f, 0x6d, 0x6d, 0x61, 0x5f
        /*0052*/ 	.byte	0x74, 0x6d, 0x61, 0x5f, 0x67, 0x6d, 0x6d, 0x61, 0x5f, 0x73, 0x73, 0x5f, 0x77, 0x61, 0x72, 0x70
        /*0062*/ 	.byte	0x73, 0x70, 0x65, 0x63, 0x69, 0x61, 0x6c, 0x69, 0x7a, 0x65, 0x64, 0x2e, 0x68, 0x70, 0x70, 0x00
	.type		__unnamed_1,@object
	.size		__unnamed_1,(.L_0 - __unnamed_1)
__unnamed_1:
        /* <DEDUP_REMOVED lines=182> */
        /*0bd2*/ 	.byte	0x74, 0x79, 0x5d, 0x00
.L_0:


//--------------------- .nv.shared._ZN7cutlass13device_kernelINS_4gemm6kernel13GemmUniversalIN4cute5tupleIJiiiiEEENS1_10collective13CollectiveMmaINS1_34MainloopSm90TmaGmmaWarpSpecializedILi9ENS5_IJNS4_1CILi2EEENSA_ILi1EEESC_EEENS1_35KernelTmaWarpSpecializedCooperativeEEENS5_IJNSA_ILi256EEENSA_ILi512EEENSA_ILi16EEEEEENS_10bfloat16_tENS5_IJlSC_lEEESK_SL_NS4_8TiledMMAINS4_8MMA_AtomIJNS4_4SM904GMMA28MMA_64x256x16_F32BF16BF16_SSILNSP_5MajorE0ELSR_0ELNSP_7ScaleInE1ELSS_1EEEEEENS4_6LayoutISD_NS5_IJSC_NSA_ILi0EEESW_EEEEENS5_IJNS4_10UnderscoreESZ_SZ_EEEEENS4_13SM90_TMA_LOADENS4_14ComposedLayoutINS4_7SwizzleILi1ELi4ELi3EEENS4_18smem_ptr_flag_bitsILi16EEENSV_INS5_IJNSA_ILi8EEESI_EEENS5_IJSI_SC_EEEEEEEvNS4_8identityENS4_23SM90_TMA_LOAD_MULTICASTES1C_vS1D_EENS_8epilogue10collective6detail29Sm90TmaWarpSpecializedAdapterINS1H_15DefaultEpilogueISK_SL_SL_NS1G_6thread17LinearCombinationISK_Li1EffLNS1L_9ScaleType4KindE0ELNS_15FloatRoundStyleE2ESK_EENS1_15EpilogueDefaultEEEEEvvEEEEvNT_6ParamsE --------------------------
	.section	.nv.shared._ZN7cutlass13device_kernelINS_4gemm6kernel13GemmUniversalIN4cute5tupleIJiiiiEEENS1_10collective13CollectiveMmaINS1_34MainloopSm90TmaGmmaWarpSpecializedILi9ENS5_IJNS4_1CILi2EEENSA_ILi1EEESC_EEENS1_35KernelTmaWarpSpecializedCooperativeEEENS5_IJNSA_ILi256EEENSA_ILi512EEENSA_ILi16EEEEEENS_10bfloat16_tENS5_IJlSC_lEEESK_SL_NS4_8TiledMMAINS4_8MMA_AtomIJNS4_4SM904GMMA28MMA_64x256x16_F32BF16BF16_SSILNSP_5MajorE0ELSR_0ELNSP_7ScaleInE1ELSS_1EEEEEENS4_6LayoutISD_NS5_IJSC_NSA_ILi0EEESW_EEEEENS5_IJNS4_10UnderscoreESZ_SZ_EEEEENS4_13SM90_TMA_LOADENS4_14ComposedLayoutINS4_7SwizzleILi1ELi4ELi3EEENS4_18smem_ptr_flag_bitsILi16EEENSV_INS5_IJNSA_ILi8EEESI_EEENS5_IJSI_SC_EEEEEEEvNS4_8identityENS4_23SM90_TMA_LOAD_MULTICASTES1C_vS1D_EENS_8epilogue10collective6detail29Sm90TmaWarpSpecializedAdapterINS1H_15DefaultEpilogueISK_SL_SL_NS1G_6thread17LinearCombinationISK_Li1EffLNS1L_9ScaleType4KindE0ELNS_15FloatRoundStyleE2ESK_EENS1_15EpilogueDefaultEEEEEvvEEEEvNT_6ParamsE,"aw",@nobits
	.sectionflags	@""
	.align	16
	.zero		1024


//--------------------- .nv.shared.reserved.0     --------------------------
	.section	.nv.shared.reserved.0,"aw",@nobits
	.weak		__nv_reservedSMEM_offset_0_alias
	.size		__nv_reservedSMEM_offset_0_alias, 0, 0
	.other		__nv_reservedSMEM_offset_0_alias,@"STO_CUDA_RESERVED_SHARED STV_DEFAULT"
__nv_reservedSMEM_offset_0_alias:
	.zero		0


//--------------------- .nv.global                --------------------------
	.section	.nv.global,"aw",@nobits
.nv.global:
	.type		_ZN40_INTERNAL_c5452451_4_k_cu_9d542239_159834cute1_E,@object
	.size		_ZN40_INTERNAL_c5452451_4_k_cu_9d542239_159834cute1_E,(_ZN40_INTERNAL_c5452451_4_k_cu_9d542239_159834cuda3std3__45__cpo6cbeginE - _ZN40_INTERNAL_c5452451_4_k_cu_9d542239_159834cute1_E)
_ZN40_INTERNAL_c5452451_4_k_cu_9d542239_159834cute1_E:
	.zero		1
	.type		_ZN40_INTERNAL_c5452451_4_k_cu_9d542239_159834cuda3std3__45__cpo6cbeginE,@object
	.size		_ZN40_INTERNAL_c5452451_4_k_cu_9d542239_159834cuda3std3__45__cpo6cbeginE,(_ZN40_INTERNAL_c5452451_4_k_cu_9d542239_159834cuda3std3__48in_placeE - _ZN40_INTERNAL_c5452451_4_k_cu_9d542239_159834cuda3std3__45__cpo6cbeginE)
_ZN40_INTERNAL_c5452451_4_k_cu_9d542239_159834cuda3std3__45__cpo6cbeginE:
	.zero		1
	.type		_ZN40_INTERNAL_c5452451_4_k_cu_9d542239_159834cuda3std3__48in_placeE,@object
	.size		_ZN40_INTERNAL_c5452451_4_k_cu_9d542239_159834cuda3std3__48in_placeE,(_ZN40_INTERNAL_c5452451_4_k_cu_9d542239_159834cuda3std6ranges3__45__cpo9iter_moveE - _ZN40_INTERNAL_c5452451_4_k_cu_9d542239_159834cuda3std3__48in_placeE)
_ZN40_INTERNAL_c5452451_4_k_cu_9d542239_159834cuda3std3__48in_placeE:
	.zero		1
	.type		_ZN40_INTERNAL_c5452451_4_k_cu_9d542239_159834cuda3std6ranges3__45__cpo9iter_moveE,@object
	.size		_ZN40_INTERNAL_c5452451_4_k_cu_9d542239_159834cuda3std6ranges3__45__cpo9iter_moveE,(_ZN40_INTERNAL_c5452451_4_k_cu_9d542239_159834cuda3std3__45__cpo5beginE - _ZN40_INTERNAL_c5452451_4_k_cu_9d542239_159834cuda3std6ranges3__45__cpo9iter_moveE)
_ZN40_INTERNAL_c5452451_4_k_cu_9d542239_159834cuda3std6ranges3__45__cpo9iter_moveE:
	.zero		1
	.type		_ZN40_INTERNAL_c5452451_4_k_cu_9d542239_159834cuda3std3__45__cpo5beginE,@object
	.size		_ZN40_INTERNAL_c5452451_4_k_cu_9d542239_159834cuda3std3__45__cpo5beginE,(_ZN40_INTERNAL_c5452451_4_k_cu_9d542239_159834cuda3std3__442_GLOBAL__N__c5452451_4_k_cu_9d542239_159836ignoreE - _ZN40_INTERNAL_c5452451_4_k_cu_9d542239_159834cuda3std3__45__cpo5beginE)
_ZN40_INTERNAL_c5452451_4_k_cu_9d542239_159834cuda3std3__45__cpo5beginE:
	.zero		1
	.type		_ZN40_INTERNAL_c5452451_4_k_cu_9d542239_159834cuda3std3__442_GLOBAL__N__c5452451_4_k_cu_9d542239_159836ignoreE,@object
	.size		_ZN40_INTERNAL_c5452451_4_k_cu_9d542239_159834cuda3std3__442_GLOBAL__N__c5452451_4_k_cu_9d542239_159836ignoreE,(_ZN40_INTERNAL_c5452451_4_k_cu_9d542239_159834cute7productE - _ZN40_INTERNAL_c5452451_4_k_cu_9d542239_159834cuda3std3__442_GLOBAL__N__c5452451_4_k_cu_9d542239_159836ignoreE)
_ZN40_INTERNAL_c5452451_4_k_cu_9d542239_159834cuda3std3__442_GLOBAL__N__c5452451_4_k_cu_9d542239_159836ignoreE:
	.zero		1
	.type		_ZN40_INTERNAL_c5452451_4_k_cu_9d542239_159834cute7productE,@object
	.size		_ZN40_INTERNAL_c5452451_4_k_cu_9d542239_159834cute7productE,(_ZN40_INTERNAL_c5452451_4_k_cu_9d542239_159834cuda3std3__45__cpo3endE - _ZN40_INTERNAL_c5452451_4_k_cu_9d542239_159834cute7productE)
_ZN40_INTERNAL_c5452451_4_k_cu_9d542239_159834cute7productE:
	.zero		1
	.type		_ZN40_INTERNAL_c5452451_4_k_cu_9d542239_159834cuda3std3__45__cpo3endE,@object
	.size		_ZN40_INTERNAL_c5452451_4_k_cu_9d542239_159834cuda3std3__45__cpo3endE,(_ZN40_INTERNAL_c5452451_4_k_cu_9d542239_159834cuda3std3__419piecewise_constructE - _ZN40_INTERNAL_c5452451_4_k_cu_9d542239_159834cuda3std3__45__cpo3endE)
_ZN40_INTERNAL_c5452451_4_k_cu_9d542239_159834cuda3std3__45__cpo3endE:
	.zero		1
	.type		_ZN40_INTERNAL_c5452451_4_k_cu_9d542239_159834cuda3std3__419piecewise_constructE,@object
	.size		_ZN40_INTERNAL_c5452451_4_k_cu_9d542239_159834cuda3std3__419piecewise_constructE,(_ZN40_INTERNAL_c5452451_4_k_cu_9d542239_159834cuda3std3__45__cpo4cendE - _ZN40_INTERNAL_c5452451_4_k_cu_9d542239_159834cuda3std3__419piecewise_constructE)
_ZN40_INTERNAL_c5452451_4_k_cu_9d542239_159834cuda3std3__419piecewise_constructE:
	.zero		1
	.type		_ZN40_INTERNAL_c5452451_4_k_cu_9d542239_159834cuda3std3__45__cpo4cendE,@object
	.size		_ZN40_INTERNAL_c5452451_4_k_cu_9d542239_159834cuda3std3__45__cpo4cendE,(_ZN40_INTERNAL_c5452451_4_k_cu_9d542239_159834cuda3std6ranges3__45__cpo4swapE - _ZN40_INTERNAL_c5452451_4_k_cu_9d542239_159834cuda3std3__45__cpo4cendE)
_ZN40_INTERNAL_c5452451_4_k_cu_9d542239_159834cuda3std3__45__cpo4cendE:
	.zero		1
	.type		_ZN40_INTERNAL_c5452451_4_k_cu_9d542239_159834cuda3std6ranges3__45__cpo4swapE,@object
	.size		_ZN40_INTERNAL_c5452451_4_k_cu_9d542239_159834cuda3std6ranges3__45__cpo4swapE,(.L_8 - _ZN40_INTERNAL_c5452451_4_k_cu_9d542239_159834cuda3std6ranges3__45__cpo4swapE)
_ZN40_INTERNAL_c5452451_4_k_cu_9d542239_159834cuda3std6ranges3__45__cpo4swapE:
	.zero		1
.L_8:


//--------------------- .nv.constant0._ZN7cutlass13device_kernelINS_4gemm6kernel13GemmUniversalIN4cute5tupleIJiiiiEEENS1_10collective13CollectiveMmaINS1_34MainloopSm90TmaGmmaWarpSpecializedILi9ENS5_IJNS4_1CILi2EEENSA_ILi1EEESC_EEENS1_35KernelTmaWarpSpecializedCooperativeEEENS5_IJNSA_ILi256EEENSA_ILi512EEENSA_ILi16EEEEEENS_10bfloat16_tENS5_IJlSC_lEEESK_SL_NS4_8TiledMMAINS4_8MMA_AtomIJNS4_4SM904GMMA28MMA_64x256x16_F32BF16BF16_SSILNSP_5MajorE0ELSR_0ELNSP_7ScaleInE1ELSS_1EEEEEENS4_6LayoutISD_NS5_IJSC_NSA_ILi0EEESW_EEEEENS5_IJNS4_10UnderscoreESZ_SZ_EEEEENS4_13SM90_TMA_LOADENS4_14ComposedLayoutINS4_7SwizzleILi1ELi4ELi3EEENS4_18smem_ptr_flag_bitsILi16EEENSV_INS5_IJNSA_ILi8EEESI_EEENS5_IJSI_SC_EEEEEEEvNS4_8identityENS4_23SM90_TMA_LOAD_MULTICASTES1C_vS1D_EENS_8epilogue10collective6detail29Sm90TmaWarpSpecializedAdapterINS1H_15DefaultEpilogueISK_SL_SL_NS1G_6thread17LinearCombinationISK_Li1EffLNS1L_9ScaleType4KindE0ELNS_15FloatRoundStyleE2ESK_EENS1_15EpilogueDefaultEEEEEvvEEEEvNT_6ParamsE --------------------------
	.section	.nv.constant0._ZN7cutlass13device_kernelINS_4gemm6kernel13GemmUniversalIN4cute5tupleIJiiiiEEENS1_10collective13CollectiveMmaINS1_34MainloopSm90TmaGmmaWarpSpecializedILi9ENS5_IJNS4_1CILi2EEENSA_ILi1EEESC_EEENS1_35KernelTmaWarpSpecializedCooperativeEEENS5_IJNSA_ILi256EEENSA_ILi512EEENSA_ILi16EEEEEENS_10bfloat16_tENS5_IJlSC_lEEESK_SL_NS4_8TiledMMAINS4_8MMA_AtomIJNS4_4SM904GMMA28MMA_64x256x16_F32BF16BF16_SSILNSP_5MajorE0ELSR_0ELNSP_7ScaleInE1ELSS_1EEEEEENS4_6LayoutISD_NS5_IJSC_NSA_ILi0EEESW_EEEEENS5_IJNS4_10UnderscoreESZ_SZ_EEEEENS4_13SM90_TMA_LOADENS4_14ComposedLayoutINS4_7SwizzleILi1ELi4ELi3EEENS4_18smem_ptr_flag_bitsILi16EEENSV_INS5_IJNSA_ILi8EEESI_EEENS5_IJSI_SC_EEEEEEEvNS4_8identityENS4_23SM90_TMA_LOAD_MULTICASTES1C_vS1D_EENS_8epilogue10collective6detail29Sm90TmaWarpSpecializedAdapterINS1H_15DefaultEpilogueISK_SL_SL_NS1G_6thread17LinearCombinationISK_Li1EffLNS1L_9ScaleType4KindE0ELNS_15FloatRoundStyleE2ESK_EENS1_15EpilogueDefaultEEEEEvvEEEEvNT_6ParamsE,"a",@progbits
	.sectionflags	@""
	.align	4
.nv.constant0._ZN7cutlass13device_kernelINS_4gemm6kernel13GemmUniversalIN4cute5tupleIJiiiiEEENS1_10collective13CollectiveMmaINS1_34MainloopSm90TmaGmmaWarpSpecializedILi9ENS5_IJNS4_1CILi2EEENSA_ILi1EEESC_EEENS1_35KernelTmaWarpSpecializedCooperativeEEENS5_IJNSA_ILi256EEENSA_ILi512EEENSA_ILi16EEEEEENS_10bfloat16_tENS5_IJlSC_lEEESK_SL_NS4_8TiledMMAINS4_8MMA_AtomIJNS4_4SM904GMMA28MMA_64x256x16_F32BF16BF16_SSILNSP_5MajorE0ELSR_0ELNSP_7ScaleInE1ELSS_1EEEEEENS4_6LayoutISD_NS5_IJSC_NSA_ILi0EEESW_EEEEENS5_IJNS4_10UnderscoreESZ_SZ_EEEEENS4_13SM90_TMA_LOADENS4_14ComposedLayoutINS4_7SwizzleILi1ELi4ELi3EEENS4_18smem_ptr_flag_bitsILi16EEENSV_INS5_IJNSA_ILi8EEESI_EEENS5_IJSI_SC_EEEEEEEvNS4_8identityENS4_23SM90_TMA_LOAD_MULTICASTES1C_vS1D_EENS_8epilogue10collective6detail29Sm90TmaWarpSpecializedAdapterINS1H_15DefaultEpilogueISK_SL_SL_NS1G_6thread17LinearCombinationISK_Li1EffLNS1L_9ScaleType4KindE0ELNS_15FloatRoundStyleE2ESK_EENS1_15EpilogueDefaultEEEEEvvEEEEvNT_6ParamsE:
	.zero		1664


//--------------------- SYMBOLS --------------------------

	.type		.nv.reservedSmem.offset0,@object
	.size		.nv.reservedSmem.offset0,0x4
	.type		__assertfail,@function
